	.target	sm_100a

	.elftype	@"ET_EXEC"


//--------------------- .note.nv.tkinfo           --------------------------
	.section	.note.nv.tkinfo,"",@"SHT_NOTE"
	.sectionflags	@"SHF_NOTE_NV_TKINFO"
	.tkinfo
        /*0018*/ 	.word	0x00000002
        /*0030*/ 	.string	""
        /*0030*/ 	.string	"ptxas"
        /*0030*/ 	.string	"Cuda compilation tools, release 13.0, V13.0.88"
        /*0030*/ 	.string	"Build cuda_13.0.r13.0/compiler.36424714_0"
        /*0030*/ 	.string	"-arch sm_100a -m 64 "



//--------------------- .note.nv.cuinfo           --------------------------
	.section	.note.nv.cuinfo,"",@"SHT_NOTE"
	.sectionflags	@"SHF_NOTE_NV_CUINFO"
        /*0018*/ 	.short	0x0002
        /*001a*/ 	.short	0x0064
        /*001c*/ 	.short	0x0082
	.zero		2


//--------------------- .nv.info                  --------------------------
	.section	.nv.info,"",@"SHT_CUDA_INFO"
	.align	4


	//----- nvinfo : EIATTR_REGCOUNT
	.align		4
        /*0000*/ 	.byte	0x04, 0x2f
        /*0002*/ 	.short	(.L_19 - .L_18)
	.align		4
.L_18:
        /*0004*/ 	.word	index@(_ZN7cutlass13device_kernelINS_4gemm6kernel13GemmUniversalIN4cute5tupleIJiiiiEEENS1_10collective13CollectiveMmaINS1_35MainloopSm100TmaUmmaWarpSpecializedILi7ELi2ELi4ENS5_IJNS4_1CILi1EEESB_SB_EEEEENS5_IJNSA_ILi128EEENSA_ILi64EEENSA_ILi32EEEEEENS_6half_tENS5_IJlSB_lEEESI_SJ_NS4_8TiledMMAINS4_8MMA_AtomIJNS4_20SM100_MMA_F16BF16_SSISI_SI_fLi128ELi64ELNS4_4UMMA5MajorE0ELSO_0ELNSN_7ScaleInE0ELSP_0EEEEEENS4_6LayoutISC_NS5_IJNSA_ILi0EEEST_ST_EEEEENS5_IJNS4_10UnderscoreESW_SW_EEEEENS4_13SM90_TMA_LOADENS4_14ComposedLayoutINS4_7SwizzleILi2ELi4ELi3EEENS4_18smem_ptr_flag_bitsILi16EEENSS_INS5_IJNSA_ILi8EEESG_EEENS5_IJSG_SB_EEEEEEEvNS4_8identityESZ_S19_vS1A_EENS_8epilogue10collective18CollectiveEpilogueINS1C_23Sm100TmaWarpSpecializedILi3ELi2ELi32ELb1ELb0EEEJSH_NS5_IJNSS_ISE_SB_EENSS_ISG_SB_EEEEESI_SJ_SI_SJ_NS1C_6fusion15FusionCallbacksIS1G_NS1K_17LinearCombinationISI_fSI_fLNS_15FloatRoundStyleE2EEESH_S1J_JEEENS4_5SM1004TMEM4LOAD26SM100_TMEM_LOAD_32dp32b32xESZ_S19_NS4_39AutoVectorizingCopyWithAssumedAlignmentILi128EEENS4_14SM90_TMA_STOREES19_S1V_S1V_EEEvvEEEEvNT_6ParamsE)
        /*0008*/ 	.word	0x0000006f


	//----- nvinfo : EIATTR_FRAME_SIZE
	.align		4
.L_19:
        /*000c*/ 	.byte	0x04, 0x11
        /*000e*/ 	.short	(.L_21 - .L_20)
	.align		4
.L_20:
        /*0010*/ 	.word	index@($__internal_2_$__cuda_sm10x_tcgen05_guardrail_trap_unallocated_columns_being_dealloced)
        /*0014*/ 	.word	0x00000000


	//----- nvinfo : EIATTR_FRAME_SIZE
	.align		4
.L_21:
        /*0018*/ 	.byte	0x04, 0x11
        /*001a*/ 	.short	(.L_23 - .L_22)
	.align		4
.L_22:
        /*001c*/ 	.word	index@($__internal_1_$__cuda_sm10x_tcgen05_guardrail_trap_phase_invalid_during_alloc)
        /*0020*/ 	.word	0x00000000


	//----- nvinfo : EIATTR_FRAME_SIZE
	.align		4
.L_23:
        /*0024*/ 	.byte	0x04, 0x11
        /*0026*/ 	.short	(.L_25 - .L_24)
	.align		4
.L_24:
        /*0028*/ 	.word	index@($__internal_0_$__cuda_sm10x_tcgen05_guardrail_trap_col_being_dealloced_not_returned_by_alloc)
        /*002c*/ 	.word	0x00000000


	//----- nvinfo : EIATTR_FRAME_SIZE
	.align		4
.L_25:
        /*0030*/ 	.byte	0x04, 0x11
        /*0032*/ 	.short	(.L_27 - .L_26)
	.align		4
.L_26:
        /*0034*/ 	.word	index@(_ZN7cutlass13device_kernelINS_4gemm6kernel13GemmUniversalIN4cute5tupleIJiiiiEEENS1_10collective13CollectiveMmaINS1_35MainloopSm100TmaUmmaWarpSpecializedILi7ELi2ELi4ENS5_IJNS4_1CILi1EEESB_SB_EEEEENS5_IJNSA_ILi128EEENSA_ILi64EEENSA_ILi32EEEEEENS_6half_tENS5_IJlSB_lEEESI_SJ_NS4_8TiledMMAINS4_8MMA_AtomIJNS4_20SM100_MMA_F16BF16_SSISI_SI_fLi128ELi64ELNS4_4UMMA5MajorE0ELSO_0ELNSN_7ScaleInE0ELSP_0EEEEEENS4_6LayoutISC_NS5_IJNSA_ILi0EEEST_ST_EEEEENS5_IJNS4_10UnderscoreESW_SW_EEEEENS4_13SM90_TMA_LOADENS4_14ComposedLayoutINS4_7SwizzleILi2ELi4ELi3EEENS4_18smem_ptr_flag_bitsILi16EEENSS_INS5_IJNSA_ILi8EEESG_EEENS5_IJSG_SB_EEEEEEEvNS4_8identityESZ_S19_vS1A_EENS_8epilogue10collective18CollectiveEpilogueINS1C_23Sm100TmaWarpSpecializedILi3ELi2ELi32ELb1ELb0EEEJSH_NS5_IJNSS_ISE_SB_EENSS_ISG_SB_EEEEESI_SJ_SI_SJ_NS1C_6fusion15FusionCallbacksIS1G_NS1K_17LinearCombinationISI_fSI_fLNS_15FloatRoundStyleE2EEESH_S1J_JEEENS4_5SM1004TMEM4LOAD26SM100_TMEM_LOAD_32dp32b32xESZ_S19_NS4_39AutoVectorizingCopyWithAssumedAlignmentILi128EEENS4_14SM90_TMA_STOREES19_S1V_S1V_EEEvvEEEEvNT_6ParamsE)
        /*0038*/ 	.word	0x00000000


	//----- nvinfo : EIATTR_MIN_STACK_SIZE
	.align		4
.L_27:
        /*003c*/ 	.byte	0x04, 0x12
        /*003e*/ 	.short	(.L_29 - .L_28)
	.align		4
.L_28:
        /*0040*/ 	.word	index@(_ZN7cutlass13device_kernelINS_4gemm6kernel13GemmUniversalIN4cute5tupleIJiiiiEEENS1_10collective13CollectiveMmaINS1_35MainloopSm100TmaUmmaWarpSpecializedILi7ELi2ELi4ENS5_IJNS4_1CILi1EEESB_SB_EEEEENS5_IJNSA_ILi128EEENSA_ILi64EEENSA_ILi32EEEEEENS_6half_tENS5_IJlSB_lEEESI_SJ_NS4_8TiledMMAINS4_8MMA_AtomIJNS4_20SM100_MMA_F16BF16_SSISI_SI_fLi128ELi64ELNS4_4UMMA5MajorE0ELSO_0ELNSN_7ScaleInE0ELSP_0EEEEEENS4_6LayoutISC_NS5_IJNSA_ILi0EEEST_ST_EEEEENS5_IJNS4_10UnderscoreESW_SW_EEEEENS4_13SM90_TMA_LOADENS4_14ComposedLayoutINS4_7SwizzleILi2ELi4ELi3EEENS4_18smem_ptr_flag_bitsILi16EEENSS_INS5_IJNSA_ILi8EEESG_EEENS5_IJSG_SB_EEEEEEEvNS4_8identityESZ_S19_vS1A_EENS_8epilogue10collective18CollectiveEpilogueINS1C_23Sm100TmaWarpSpecializedILi3ELi2ELi32ELb1ELb0EEEJSH_NS5_IJNSS_ISE_SB_EENSS_ISG_SB_EEEEESI_SJ_SI_SJ_NS1C_6fusion15FusionCallbacksIS1G_NS1K_17LinearCombinationISI_fSI_fLNS_15FloatRoundStyleE2EEESH_S1J_JEEENS4_5SM1004TMEM4LOAD26SM100_TMEM_LOAD_32dp32b32xESZ_S19_NS4_39AutoVectorizingCopyWithAssumedAlignmentILi128EEENS4_14SM90_TMA_STOREES19_S1V_S1V_EEEvvEEEEvNT_6ParamsE)
        /*0044*/ 	.word	0x00000000
.L_29:


//--------------------- .nv.compat                --------------------------
	.section	.nv.compat,"",@"SHT_CUDA_COMPAT_INFO"
	.align	4
        /*0000*/ 	.byte	0x02, 0x09, 0x01, 0x00, 0x02, 0x02, 0x02, 0x00, 0x02, 0x05, 0x05, 0x00, 0x03, 0x07, 0x01, 0x01
        /*0010*/ 	.byte	0x02, 0x03, 0x01, 0x00, 0x02, 0x06, 0x01, 0x00, 0x04, 0x0b, 0x08, 0x00, 0x09, 0x00, 0x00, 0x00
        /*0020*/ 	.byte	0x00, 0x00, 0x00, 0x00


//--------------------- .nv.info._ZN7cutlass13device_kernelINS_4gemm6kernel13GemmUniversalIN4cute5tupleIJiiiiEEENS1_10collective13CollectiveMmaINS1_35MainloopSm100TmaUmmaWarpSpecializedILi7ELi2ELi4ENS5_IJNS4_1CILi1EEESB_SB_EEEEENS5_IJNSA_ILi128EEENSA_ILi64EEENSA_ILi32EEEEEENS_6half_tENS5_IJlSB_lEEESI_SJ_NS4_8TiledMMAINS4_8MMA_AtomIJNS4_20SM100_MMA_F16BF16_SSISI_SI_fLi128ELi64ELNS4_4UMMA5MajorE0ELSO_0ELNSN_7ScaleInE0ELSP_0EEEEEENS4_6LayoutISC_NS5_IJNSA_ILi0EEEST_ST_EEEEENS5_IJNS4_10UnderscoreESW_SW_EEEEENS4_13SM90_TMA_LOADENS4_14ComposedLayoutINS4_7SwizzleILi2ELi4ELi3EEENS4_18smem_ptr_flag_bitsILi16EEENSS_INS5_IJNSA_ILi8EEESG_EEENS5_IJSG_SB_EEEEEEEvNS4_8identityESZ_S19_vS1A_EENS_8epilogue10collective18CollectiveEpilogueINS1C_23Sm100TmaWarpSpecializedILi3ELi2ELi32ELb1ELb0EEEJSH_NS5_IJNSS_ISE_SB_EENSS_ISG_SB_EEEEESI_SJ_SI_SJ_NS1C_6fusion15FusionCallbacksIS1G_NS1K_17LinearCombinationISI_fSI_fLNS_15FloatRoundStyleE2EEESH_S1J_JEEENS4_5SM1004TMEM4LOAD26SM100_TMEM_LOAD_32dp32b32xESZ_S19_NS4_39AutoVectorizingCopyWithAssumedAlignmentILi128EEENS4_14SM90_TMA_STOREES19_S1V_S1V_EEEvvEEEEvNT_6ParamsE --------------------------
	.section	.nv.info._ZN7cutlass13device_kernelINS_4gemm6kernel13GemmUniversalIN4cute5tupleIJiiiiEEENS1_10collective13CollectiveMmaINS1_35MainloopSm100TmaUmmaWarpSpecializedILi7ELi2ELi4ENS5_IJNS4_1CILi1EEESB_SB_EEEEENS5_IJNSA_ILi128EEENSA_ILi64EEENSA_ILi32EEEEEENS_6half_tENS5_IJlSB_lEEESI_SJ_NS4_8TiledMMAINS4_8MMA_AtomIJNS4_20SM100_MMA_F16BF16_SSISI_SI_fLi128ELi64ELNS4_4UMMA5MajorE0ELSO_0ELNSN_7ScaleInE0ELSP_0EEEEEENS4_6LayoutISC_NS5_IJNSA_ILi0EEEST_ST_EEEEENS5_IJNS4_10UnderscoreESW_SW_EEEEENS4_13SM90_TMA_LOADENS4_14ComposedLayoutINS4_7SwizzleILi2ELi4ELi3EEENS4_18smem_ptr_flag_bitsILi16EEENSS_INS5_IJNSA_ILi8EEESG_EEENS5_IJSG_SB_EEEEEEEvNS4_8identityESZ_S19_vS1A_EENS_8epilogue10collective18CollectiveEpilogueINS1C_23Sm100TmaWarpSpecializedILi3ELi2ELi32ELb1ELb0EEEJSH_NS5_IJNSS_ISE_SB_EENSS_ISG_SB_EEEEESI_SJ_SI_SJ_NS1C_6fusion15FusionCallbacksIS1G_NS1K_17LinearCombinationISI_fSI_fLNS_15FloatRoundStyleE2EEESH_S1J_JEEENS4_5SM1004TMEM4LOAD26SM100_TMEM_LOAD_32dp32b32xESZ_S19_NS4_39AutoVectorizingCopyWithAssumedAlignmentILi128EEENS4_14SM90_TMA_STOREES19_S1V_S1V_EEEvvEEEEvNT_6ParamsE,"",@"SHT_CUDA_INFO"
	.sectionflags	@""
	.align	4


	//----- nvinfo : EIATTR_CUDA_API_VERSION
	.align		4
        /*0000*/ 	.byte	0x04, 0x37
        /*0002*/ 	.short	(.L_31 - .L_30)
.L_30:
        /*0004*/ 	.word	0x00000082


	//----- nvinfo : EIATTR_KPARAM_INFO
	.align		4
.L_31:
        /*0008*/ 	.byte	0x04, 0x17
        /*000a*/ 	.short	(.L_33 - .L_32)
.L_32:
        /*000c*/ 	.word	0x00000000
        /*0010*/ 	.short	0x0000
        /*0012*/ 	.short	0x0000
        /*0014*/ 	.byte	0x00, 0xf0, 0x01, 0x20


	//----- nvinfo : EIATTR_AT_ENTRY_FRAGMENTS
	.align		4
.L_33:
        /*0018*/ 	.byte	0x04, 0x4f
        /*001a*/ 	.short	(.L_35 - .L_34)


	//   ....[0]....
.L_34:
        /*001c*/ 	.word	0x00000006


	//----- nvinfo : EIATTR_RESERVED_SMEM_USED
	.align		4
.L_35:
        /*0020*/ 	.byte	0x01, 0x41
	.zero		2


	//----- nvinfo : EIATTR_SPARSE_MMA_MASK
	.align		4
        /*0024*/ 	.byte	0x03, 0x50
        /*0026*/ 	.short	0x0000


	//----- nvinfo : EIATTR_TCGEN05_1CTA_USED
	.align		4
        /*0028*/ 	.byte	0x01, 0x51
	.zero		2


	//----- nvinfo : EIATTR_MAXREG_COUNT
	.align		4
        /*002c*/ 	.byte	0x03, 0x1b
        /*002e*/ 	.short	0x00ff


	//----- nvinfo : EIATTR_NUM_BARRIERS
	.align		4
        /*0030*/ 	.byte	0x02, 0x4c
        /*0032*/ 	.byte	0x07
	.zero		1


	//----- nvinfo : EIATTR_EXTERNS
	.align		4
        /*0034*/ 	.byte	0x04, 0x0f
        /*0036*/ 	.short	(.L_37 - .L_36)


	//   ....[0]....
	.align		4
.L_36:
        /*0038*/ 	.word	index@(__assertfail)


	//----- nvinfo : EIATTR_MERCURY_ISA_VERSION
	.align		4
.L_37:
        /*003c*/ 	.byte	0x03, 0x5f
        /*003e*/ 	.short	0x0101


	//----- nvinfo : EIATTR_INT_WARP_WIDE_INSTR_OFFSETS
	.align		4
        /*0040*/ 	.byte	0x04, 0x31
        /*0042*/ 	.short	(.L_39 - .L_38)


	//   ....[0]....
.L_38:
        /*0044*/ 	.word	0x00001e20


	//   ....[1]....
        /*0048*/ 	.word	0x00003930


	//   ....[2]....
        /*004c*/ 	.word	0x00003960


	//   ....[3]....
        /*0050*/ 	.word	0x000039b0


	//   ....[4]....
        /*0054*/ 	.word	0x000042a0


	//   ....[5]....
        /*0058*/ 	.word	0x000042c0


	//   ....[6]....
        /*005c*/ 	.word	0x00004590


	//   ....[7]....
        /*0060*/ 	.word	0x000046c0


	//----- nvinfo : EIATTR_COOP_GROUP_MASK_REGIDS
	.align		4
.L_39:
        /*0064*/ 	.byte	0x04, 0x29
        /*0066*/ 	.short	(.L_41 - .L_40)


	//   ....[0]....
.L_40:
        /*0068*/ 	.word	0xffffffff


	//   ....[1]....
        /*006c*/ 	.word	0xffffffff


	//   ....[2]....
        /*0070*/ 	.word	0xffffffff


	//   ....[3]....
        /*0074*/ 	.word	0xffffffff


	//   ....[4]....
        /*0078*/ 	.word	0xffffffff


	//   ....[5]....
        /*007c*/ 	.word	0xffffffff


	//   ....[6]....
        /*0080*/ 	.word	0xffffffff


	//   ....[7]....
        /*0084*/ 	.word	0xffffffff


	//   ....[8]....
        /*0088*/ 	.word	0xffffffff


	//   ....[9]....
        /*008c*/ 	.word	0xffffffff


	//   ....[10]....
        /*0090*/ 	.word	0xffffffff


	//   ....[11]....
        /*0094*/ 	.word	0xffffffff


	//   ....[12]....
        /*0098*/ 	.word	0xffffffff


	//----- nvinfo : EIATTR_COOP_GROUP_INSTR_OFFSETS
	.align		4
.L_41:
        /*009c*/ 	.byte	0x04, 0x28
        /*009e*/ 	.short	(.L_43 - .L_42)


	//   ....[0]....
.L_42:
        /*00a0*/ 	.word	0x00000090


	//   ....[1]....
        /*00a4*/ 	.word	0x000004d0


	//   ....[2]....
        /*00a8*/ 	.word	0x000006a0


	//   ....[3]....
        /*00ac*/ 	.word	0x00000820


	//   ....[4]....
        /*00b0*/ 	.word	0x00000920


	//   ....[5]....
        /*00b4*/ 	.word	0x00000a90


	//   ....[6]....
        /*00b8*/ 	.word	0x00000c30


	//   ....[7]....
        /*00bc*/ 	.word	0x00001d00


	//   ....[8]....
        /*00c0*/ 	.word	0x00002c90


	//   ....[9]....
        /*00c4*/ 	.word	0x00002ea0


	//   ....[10]....
        /*00c8*/ 	.word	0x00002ed0


	//   ....[11]....
        /*00cc*/ 	.word	0x00003820


	//   ....[12]....
        /*00d0*/ 	.word	0x00003a50


	//----- nvinfo : EIATTR_VRC_CTA_INIT_COUNT
	.align		4
.L_43:
        /*00d4*/ 	.byte	0x02, 0x4a
        /*00d6*/ 	.byte	0x80
	.zero		1


	//----- nvinfo : EIATTR_SYSCALL_OFFSETS
	.align		4
        /*00d8*/ 	.byte	0x04, 0x46
        /*00da*/ 	.short	(.L_45 - .L_44)


	//   ....[0]....
.L_44:
        /*00dc*/ 	.word	0x00005270


	//   ....[1]....
        /*00e0*/ 	.word	0x00005360


	//   ....[2]....
        /*00e4*/ 	.word	0x00005ba0


	//   ....[3]....
        /*00e8*/ 	.word	0x00006850


	//----- nvinfo : EIATTR_MBARRIER_INSTR_OFFSETS
	.align		4
.L_45:
        /*00ec*/ 	.byte	0x04, 0x39
        /*00ee*/ 	.short	(.L_47 - .L_46)


	//   ....[0]....
.L_46:
        /*00f0*/ 	.word	0x000005b0
        /*00f4*/ 	.word	0x000000ff
        /*00f8*/ 	.word	0x00000000
        /*00fc*/ 	.short	0x0100
        /*00fe*/ 	.byte	0x05
	.zero		1


	//   ....[1]....
        /*0100*/ 	.word	0x000005c0
        /*0104*/ 	.word	0x000000ff
        /*0108*/ 	.word	0x00000038
        /*010c*/ 	.short	0x0100
        /*010e*/ 	.byte	0x05
	.zero		1


	//   ....[2]....
        /*0110*/ 	.word	0x000005d0
        /*0114*/ 	.word	0x000000ff
        /*0118*/ 	.word	0x00000008
        /*011c*/ 	.short	0x0100
        /*011e*/ 	.byte	0x05
	.zero		1


	//   ....[3]....
        /*0120*/ 	.word	0x000005e0
        /*0124*/ 	.word	0x000000ff
        /*0128*/ 	.word	0x00000040
        /*012c*/ 	.short	0x0100
        /*012e*/ 	.byte	0x05
	.zero		1


	//   ....[4]....
        /*0130*/ 	.word	0x000005f0
        /*0134*/ 	.word	0x000000ff
        /*0138*/ 	.word	0x00000010
        /*013c*/ 	.short	0x0100
        /*013e*/ 	.byte	0x05
	.zero		1


	//   ....[5]....
        /*0140*/ 	.word	0x00000600
        /*0144*/ 	.word	0x000000ff
        /*0148*/ 	.word	0x00000048
        /*014c*/ 	.short	0x0100
        /*014e*/ 	.byte	0x05
	.zero		1


	//   ....[6]....
        /*0150*/ 	.word	0x00000610
        /*0154*/ 	.word	0x000000ff
        /*0158*/ 	.word	0x00000018
        /*015c*/ 	.short	0x0100
        /*015e*/ 	.byte	0x05
	.zero		1


	//   ....[7]....
        /*0160*/ 	.word	0x00000620
        /*0164*/ 	.word	0x000000ff
        /*0168*/ 	.word	0x00000050
        /*016c*/ 	.short	0x0100
        /*016e*/ 	.byte	0x05
	.zero		1


	//   ....[8]....
        /*0170*/ 	.word	0x00000630
        /*0174*/ 	.word	0x000000ff
        /*0178*/ 	.word	0x00000020
        /*017c*/ 	.short	0x0100
        /*017e*/ 	.byte	0x05
	.zero		1


	//   ....[9]....
        /*0180*/ 	.word	0x00000640
        /*0184*/ 	.word	0x000000ff
        /*0188*/ 	.word	0x00000058
        /*018c*/ 	.short	0x0100
        /*018e*/ 	.byte	0x05
	.zero		1


	//   ....[10]....
        /*0190*/ 	.word	0x00000650
        /*0194*/ 	.word	0x000000ff
        /*0198*/ 	.word	0x00000028
        /*019c*/ 	.short	0x0100
        /*019e*/ 	.byte	0x05
	.zero		1


	//   ....[11]....
        /*01a0*/ 	.word	0x00000660
        /*01a4*/ 	.word	0x000000ff
        /*01a8*/ 	.word	0x00000060
        /*01ac*/ 	.short	0x0100
        /*01ae*/ 	.byte	0x05
	.zero		1


	//   ....[12]....
        /*01b0*/ 	.word	0x00000670
        /*01b4*/ 	.word	0x000000ff
        /*01b8*/ 	.word	0x00000030
        /*01bc*/ 	.short	0x0100
        /*01be*/ 	.byte	0x05
	.zero		1


	//   ....[13]....
        /*01c0*/ 	.word	0x00000680
        /*01c4*/ 	.word	0x000000ff
        /*01c8*/ 	.word	0x00000068
        /*01cc*/ 	.short	0x0100
        /*01ce*/ 	.byte	0x05
	.zero		1


	//   ....[14]....
        /*01d0*/ 	.word	0x000007b0
        /*01d4*/ 	.word	0x000000ff
        /*01d8*/ 	.word	0x00000070
        /*01dc*/ 	.short	0x0100
        /*01de*/ 	.byte	0x07
	.zero		1


	//   ....[15]....
        /*01e0*/ 	.word	0x000007c0
        /*01e4*/ 	.word	0x000000ff
        /*01e8*/ 	.word	0x00000088
        /*01ec*/ 	.short	0x0100
        /*01ee*/ 	.byte	0x07
	.zero		1


	//   ....[16]....
        /*01f0*/ 	.word	0x000007d0
        /*01f4*/ 	.word	0x000000ff
        /*01f8*/ 	.word	0x00000078
        /*01fc*/ 	.short	0x0100
        /*01fe*/ 	.byte	0x07
	.zero		1


	//   ....[17]....
        /*0200*/ 	.word	0x000007e0
        /*0204*/ 	.word	0x000000ff
        /*0208*/ 	.word	0x00000090
        /*020c*/ 	.short	0x0100
        /*020e*/ 	.byte	0x07
	.zero		1


	//   ....[18]....
        /*0210*/ 	.word	0x000007f0
        /*0214*/ 	.word	0x000000ff
        /*0218*/ 	.word	0x00000080
        /*021c*/ 	.short	0x0100
        /*021e*/ 	.byte	0x07
	.zero		1


	//   ....[19]....
        /*0220*/ 	.word	0x00000800
        /*0224*/ 	.word	0x000000ff
        /*0228*/ 	.word	0x00000098
        /*022c*/ 	.short	0x0100
        /*022e*/ 	.byte	0x07
	.zero		1


	//   ....[20]....
        /*0230*/ 	.word	0x000008f0
        /*0234*/ 	.word	0x000000ff
        /*0238*/ 	.word	0x000000a0
        /*023c*/ 	.short	0x0100
        /*023e*/ 	.byte	0x05
	.zero		1


	//   ....[21]....
        /*0240*/ 	.word	0x00000900
        /*0244*/ 	.word	0x000000ff
        /*0248*/ 	.word	0x000000a8
        /*024c*/ 	.short	0x0100
        /*024e*/ 	.byte	0x05
	.zero		1


	//   ....[22]....
        /*0250*/ 	.word	0x00000a40
        /*0254*/ 	.word	0x000000ff
        /*0258*/ 	.word	0x000000b0
        /*025c*/ 	.short	0x0100
        /*025e*/ 	.byte	0x05
	.zero		1


	//   ....[23]....
        /*0260*/ 	.word	0x00000a50
        /*0264*/ 	.word	0x000000ff
        /*0268*/ 	.word	0x000000c0
        /*026c*/ 	.short	0x0100
        /*026e*/ 	.byte	0x05
	.zero		1


	//   ....[24]....
        /*0270*/ 	.word	0x00000a60
        /*0274*/ 	.word	0x000000ff
        /*0278*/ 	.word	0x000000b8
        /*027c*/ 	.short	0x0100
        /*027e*/ 	.byte	0x05
	.zero		1


	//   ....[25]....
        /*0280*/ 	.word	0x00000a70
        /*0284*/ 	.word	0x000000ff
        /*0288*/ 	.word	0x000000c8
        /*028c*/ 	.short	0x0100
        /*028e*/ 	.byte	0x05
	.zero		1


	//   ....[26]....
        /*0290*/ 	.word	0x00000ba0
        /*0294*/ 	.word	0x000000ff
        /*0298*/ 	.word	0x000000d0
        /*029c*/ 	.short	0x0100
        /*029e*/ 	.byte	0x07
	.zero		1


	//   ....[27]....
        /*02a0*/ 	.word	0x00000bb0
        /*02a4*/ 	.word	0x000000ff
        /*02a8*/ 	.word	0x000000f0
        /*02ac*/ 	.short	0x0100
        /*02ae*/ 	.byte	0x07
	.zero		1


	//   ....[28]....
        /*02b0*/ 	.word	0x00000bc0
        /*02b4*/ 	.word	0x000000ff
        /*02b8*/ 	.word	0x000000d8
        /*02bc*/ 	.short	0x0100
        /*02be*/ 	.byte	0x07
	.zero		1


	//   ....[29]....
        /*02c0*/ 	.word	0x00000bd0
        /*02c4*/ 	.word	0x000000ff
        /*02c8*/ 	.word	0x000000f8
        /*02cc*/ 	.short	0x0100
        /*02ce*/ 	.byte	0x07
	.zero		1


	//   ....[30]....
        /*02d0*/ 	.word	0x00000be0
        /*02d4*/ 	.word	0x000000ff
        /*02d8*/ 	.word	0x000000e0
        /*02dc*/ 	.short	0x0100
        /*02de*/ 	.byte	0x07
	.zero		1


	//   ....[31]....
        /*02e0*/ 	.word	0x00000bf0
        /*02e4*/ 	.word	0x000000ff
        /*02e8*/ 	.word	0x00000100
        /*02ec*/ 	.short	0x0100
        /*02ee*/ 	.byte	0x07
	.zero		1


	//   ....[32]....
        /*02f0*/ 	.word	0x00000c00
        /*02f4*/ 	.word	0x000000ff
        /*02f8*/ 	.word	0x000000e8
        /*02fc*/ 	.short	0x0100
        /*02fe*/ 	.byte	0x07
	.zero		1


	//   ....[33]....
        /*0300*/ 	.word	0x00000c10
        /*0304*/ 	.word	0x000000ff
        /*0308*/ 	.word	0x00000108
        /*030c*/ 	.short	0x0100
        /*030e*/ 	.byte	0x07
	.zero		1


	//   ....[34]....
        /*0310*/ 	.word	0x00000d00
        /*0314*/ 	.word	0x000000ff
        /*0318*/ 	.word	0x00000110
        /*031c*/ 	.short	0x0100
        /*031e*/ 	.byte	0x05
	.zero		1


	//   ....[35]....
        /*0320*/ 	.word	0x00000d10
        /*0324*/ 	.word	0x000000ff
        /*0328*/ 	.word	0x00000120
        /*032c*/ 	.short	0x0100
        /*032e*/ 	.byte	0x05
	.zero		1


	//   ....[36]....
        /*0330*/ 	.word	0x00000d20
        /*0334*/ 	.word	0x000000ff
        /*0338*/ 	.word	0x00000118
        /*033c*/ 	.short	0x0100
        /*033e*/ 	.byte	0x05
	.zero		1


	//   ....[37]....
        /*0340*/ 	.word	0x00000d30
        /*0344*/ 	.word	0x000000ff
        /*0348*/ 	.word	0x00000128
        /*034c*/ 	.short	0x0100
        /*034e*/ 	.byte	0x05
	.zero		1


	//   ....[38]....
        /*0350*/ 	.word	0x00001600
        /*0354*/ 	.word	0x00000002
        /*0358*/ 	.word	0x00000120
        /*035c*/ 	.short	0x010a
        /*035e*/ 	.byte	0xff
	.zero		1


	//   ....[39]....
        /*0360*/ 	.word	0x00001630
        /*0364*/ 	.word	0x00000002
        /*0368*/ 	.word	0x00000110
        /*036c*/ 	.short	0x0101
        /*036e*/ 	.byte	0xff
	.zero		1


	//   ....[40]....
        /*0370*/ 	.word	0x00001700
        /*0374*/ 	.word	0x000000ff
        /*0378*/ 	.word	0x00000038
        /*037c*/ 	.short	0x010a
        /*037e*/ 	.byte	0x08
	.zero		1


	//   ....[41]....
        /*0380*/ 	.word	0x000017a0
        /*0384*/ 	.word	0x000000ff
        /*0388*/ 	.word	0x00000038
        /*038c*/ 	.short	0x010a
        /*038e*/ 	.byte	0x21
	.zero		1


	//   ....[42]....
        /*0390*/ 	.word	0x000018f0
        /*0394*/ 	.word	0x000000ff
        /*0398*/ 	.word	0x00000038
        /*039c*/ 	.short	0x010a
        /*039e*/ 	.byte	0x08
	.zero		1


	//   ....[43]....
        /*03a0*/ 	.word	0x00001a00
        /*03a4*/ 	.word	0x000000ff
        /*03a8*/ 	.word	0x000000a8
        /*03ac*/ 	.short	0x0101
        /*03ae*/ 	.byte	0x04
	.zero		1


	//   ....[44]....
        /*03b0*/ 	.word	0x00001a20
        /*03b4*/ 	.word	0x000000ff
        /*03b8*/ 	.word	0x00000038
        /*03bc*/ 	.short	0x010a
        /*03be*/ 	.byte	0x08
	.zero		1


	//   ....[45]....
        /*03c0*/ 	.word	0x00001aa0
        /*03c4*/ 	.word	0x000000ff
        /*03c8*/ 	.word	0x00000038
        /*03cc*/ 	.short	0x010a
        /*03ce*/ 	.byte	0x11
	.zero		1


	//   ....[46]....
        /*03d0*/ 	.word	0x00001bf0
        /*03d4*/ 	.word	0x000000ff
        /*03d8*/ 	.word	0x00000038
        /*03dc*/ 	.short	0x010a
        /*03de*/ 	.byte	0x08
	.zero		1


	//   ....[47]....
        /*03e0*/ 	.word	0x00001d30
        /*03e4*/ 	.word	0x00000002
        /*03e8*/ 	.word	0x000000b0
        /*03ec*/ 	.short	0x010a
        /*03ee*/ 	.byte	0xff
	.zero		1


	//   ....[48]....
        /*03f0*/ 	.word	0x00001df0
        /*03f4*/ 	.word	0x00000002
        /*03f8*/ 	.word	0x00000000
        /*03fc*/ 	.short	0x0101
        /*03fe*/ 	.byte	0xff
	.zero		1


	//   ....[49]....
        /*0400*/ 	.word	0x00002350
        /*0404*/ 	.word	0x000000ff
        /*0408*/ 	.word	0x00000000
        /*040c*/ 	.short	0x010a
        /*040e*/ 	.byte	0x05
	.zero		1


	//   ....[50]....
        /*0410*/ 	.word	0x000023e0
        /*0414*/ 	.word	0x000000ff
        /*0418*/ 	.word	0x00000000
        /*041c*/ 	.short	0x010a
        /*041e*/ 	.byte	0x05
	.zero		1


	//   ....[51]....
        /*0420*/ 	.word	0x00002470
        /*0424*/ 	.word	0x000000ff
        /*0428*/ 	.word	0x00000000
        /*042c*/ 	.short	0x010a
        /*042e*/ 	.byte	0x05
	.zero		1


	//   ....[52]....
        /*0430*/ 	.word	0x00002500
        /*0434*/ 	.word	0x000000ff
        /*0438*/ 	.word	0x00000000
        /*043c*/ 	.short	0x010a
        /*043e*/ 	.byte	0x05
	.zero		1


	//   ....[53]....
        /*0440*/ 	.word	0x00002590
        /*0444*/ 	.word	0x000000ff
        /*0448*/ 	.word	0x00000000
        /*044c*/ 	.short	0x010a
        /*044e*/ 	.byte	0x05
	.zero		1


	//   ....[54]....
        /*0450*/ 	.word	0x00002620
        /*0454*/ 	.word	0x000000ff
        /*0458*/ 	.word	0x00000000
        /*045c*/ 	.short	0x010a
        /*045e*/ 	.byte	0x05
	.zero		1


	//   ....[55]....
        /*0460*/ 	.word	0x000026c0
        /*0464*/ 	.word	0x00000000
        /*0468*/ 	.word	0x00000000
        /*046c*/ 	.short	0x010a
        /*046e*/ 	.byte	0xff
	.zero		1


	//   ....[56]....
        /*0470*/ 	.word	0x000027e0
        /*0474*/ 	.word	0x00000000
        /*0478*/ 	.word	0x00000110
        /*047c*/ 	.short	0x010a
        /*047e*/ 	.byte	0xff
	.zero		1


	//   ....[57]....
        /*0480*/ 	.word	0x00002850
        /*0484*/ 	.word	0x00000000
        /*0488*/ 	.word	0x00000000
        /*048c*/ 	.short	0x0101
        /*048e*/ 	.byte	0xff
	.zero		1


	//   ....[58]....
        /*0490*/ 	.word	0x00002870
        /*0494*/ 	.word	0x000000ff
        /*0498*/ 	.word	0x000000c0
        /*049c*/ 	.short	0x010a
        /*049e*/ 	.byte	0x05
	.zero		1


	//   ....[59]....
        /*04a0*/ 	.word	0x00002990
        /*04a4*/ 	.word	0x00000000
        /*04a8*/ 	.word	0x000000b0
        /*04ac*/ 	.short	0x010a
        /*04ae*/ 	.byte	0xff
	.zero		1


	//   ....[60]....
        /*04b0*/ 	.word	0x00002a90
        /*04b4*/ 	.word	0x00000000
        /*04b8*/ 	.word	0x00000000
        /*04bc*/ 	.short	0x0101
        /*04be*/ 	.byte	0xff
	.zero		1


	//   ....[61]....
        /*04c0*/ 	.word	0x00002b20
        /*04c4*/ 	.word	0x000000ff
        /*04c8*/ 	.word	0x000000c0
        /*04cc*/ 	.short	0x0106
        /*04ce*/ 	.byte	0x05
	.zero		1


	//   ....[62]....
        /*04d0*/ 	.word	0x00002b40
        /*04d4*/ 	.word	0x000000ff
        /*04d8*/ 	.word	0x000000c0
        /*04dc*/ 	.short	0x010a
        /*04de*/ 	.byte	0x05
	.zero		1


	//   ....[63]....
        /*04e0*/ 	.word	0x00002bd0
        /*04e4*/ 	.word	0x000000ff
        /*04e8*/ 	.word	0x000000c0
        /*04ec*/ 	.short	0x0106
        /*04ee*/ 	.byte	0x04
	.zero		1


	//   ....[64]....
        /*04f0*/ 	.word	0x00002c10
        /*04f4*/ 	.word	0x00000000
        /*04f8*/ 	.word	0x000000c0
        /*04fc*/ 	.short	0x010a
        /*04fe*/ 	.byte	0xff
	.zero		1


	//   ....[65]....
        /*0500*/ 	.word	0x00003110
        /*0504*/ 	.word	0x00000000
        /*0508*/ 	.word	0x000000b0
        /*050c*/ 	.short	0x010a
        /*050e*/ 	.byte	0xff
	.zero		1


	//   ....[66]....
        /*0510*/ 	.word	0x00003220
        /*0514*/ 	.word	0x00000003
        /*0518*/ 	.word	0x00000000
        /*051c*/ 	.short	0x0101
        /*051e*/ 	.byte	0xff
	.zero		1


	//   ....[67]....
        /*0520*/ 	.word	0x00003230
        /*0524*/ 	.word	0x000000ff
        /*0528*/ 	.word	0x00000000
        /*052c*/ 	.short	0x010a
        /*052e*/ 	.byte	0x04
	.zero		1


	//   ....[68]....
        /*0530*/ 	.word	0x00003250
        /*0534*/ 	.word	0x000000ff
        /*0538*/ 	.word	0x000000f0
        /*053c*/ 	.short	0x010a
        /*053e*/ 	.byte	0x08
	.zero		1


	//   ....[69]....
        /*0540*/ 	.word	0x00003320
        /*0544*/ 	.word	0x000000ff
        /*0548*/ 	.word	0x00000000
        /*054c*/ 	.short	0x010a
        /*054e*/ 	.byte	0x07
	.zero		1


	//   ....[70]....
        /*0550*/ 	.word	0x00003460
        /*0554*/ 	.word	0x000000ff
        /*0558*/ 	.word	0x00000000
        /*055c*/ 	.short	0x010a
        /*055e*/ 	.byte	0x04
	.zero		1


	//   ....[71]....
        /*0560*/ 	.word	0x00003650
        /*0564*/ 	.word	0x000000ff
        /*0568*/ 	.word	0x00000000
        /*056c*/ 	.short	0x010a
        /*056e*/ 	.byte	0x05
	.zero		1


	//   ....[72]....
        /*0570*/ 	.word	0x000036e0
        /*0574*/ 	.word	0x000000ff
        /*0578*/ 	.word	0x00000000
        /*057c*/ 	.short	0x010a
        /*057e*/ 	.byte	0x05
	.zero		1


	//   ....[73]....
        /*0580*/ 	.word	0x00003770
        /*0584*/ 	.word	0x000000ff
        /*0588*/ 	.word	0x00000000
        /*058c*/ 	.short	0x010a
        /*058e*/ 	.byte	0x05
	.zero		1


	//   ....[74]....
        /*0590*/ 	.word	0x00003800
        /*0594*/ 	.word	0x000000ff
        /*0598*/ 	.word	0x00000000
        /*059c*/ 	.short	0x010a
        /*059e*/ 	.byte	0x07
	.zero		1


	//   ....[75]....
        /*05a0*/ 	.word	0x00003c40
        /*05a4*/ 	.word	0x00000000
        /*05a8*/ 	.word	0x000000b0
        /*05ac*/ 	.short	0x010a
        /*05ae*/ 	.byte	0xff
	.zero		1


	//   ....[76]....
        /*05b0*/ 	.word	0x00003d00
        /*05b4*/ 	.word	0x00000000
        /*05b8*/ 	.word	0x00000000
        /*05bc*/ 	.short	0x0101
        /*05be*/ 	.byte	0xff
	.zero		1


	//   ....[77]....
        /*05c0*/ 	.word	0x00004020
        /*05c4*/ 	.word	0x000000ff
        /*05c8*/ 	.word	0x000000a8
        /*05cc*/ 	.short	0x010a
        /*05ce*/ 	.byte	0x07
	.zero		1


	//   ....[78]....
        /*05d0*/ 	.word	0x00004240
        /*05d4*/ 	.word	0x000000ff
        /*05d8*/ 	.word	0x00000088
        /*05dc*/ 	.short	0x010a
        /*05de*/ 	.byte	0x0f
	.zero		1


	//   ....[79]....
        /*05e0*/ 	.word	0x00004440
        /*05e4*/ 	.word	0x000000ff
        /*05e8*/ 	.word	0x00000070
        /*05ec*/ 	.short	0x010b
        /*05ee*/ 	.byte	0x0f
	.zero		1


	//   ....[80]....
        /*05f0*/ 	.word	0x00004490
        /*05f4*/ 	.word	0x000000ff
        /*05f8*/ 	.word	0x00000000
        /*05fc*/ 	.short	0x0101
        /*05fe*/ 	.byte	0x10
	.zero		1


	//   ....[81]....
        /*0600*/ 	.word	0x000044d0
        /*0604*/ 	.word	0x000000ff
        /*0608*/ 	.word	0x00000088
        /*060c*/ 	.short	0x010a
        /*060e*/ 	.byte	0x0d
	.zero		1


	//   ....[82]....
        /*0610*/ 	.word	0x00004710
        /*0614*/ 	.word	0x000000ff
        /*0618*/ 	.word	0x00000070
        /*061c*/ 	.short	0x010b
        /*061e*/ 	.byte	0x0d
	.zero		1


	//   ....[83]....
        /*0620*/ 	.word	0x00004780
        /*0624*/ 	.word	0x000000ff
        /*0628*/ 	.word	0x00000000
        /*062c*/ 	.short	0x0101
        /*062e*/ 	.byte	0x0f
	.zero		1


	//   ....[84]....
        /*0630*/ 	.word	0x000047d0
        /*0634*/ 	.word	0x000000ff
        /*0638*/ 	.word	0x00000000
        /*063c*/ 	.short	0x010a
        /*063e*/ 	.byte	0x04
	.zero		1


	//   ....[85]....
        /*0640*/ 	.word	0x00004860
        /*0644*/ 	.word	0x000000ff
        /*0648*/ 	.word	0x00000000
        /*064c*/ 	.short	0x010a
        /*064e*/ 	.byte	0x04
	.zero		1


	//   ....[86]....
        /*0650*/ 	.word	0x00004900
        /*0654*/ 	.word	0x00000000
        /*0658*/ 	.word	0x00000000
        /*065c*/ 	.short	0x010a
        /*065e*/ 	.byte	0xff
	.zero		1


	//   ....[87]....
        /*0660*/ 	.word	0x00004c40
        /*0664*/ 	.word	0x00000000
        /*0668*/ 	.word	0x000000b0
        /*066c*/ 	.short	0x010a
        /*066e*/ 	.byte	0xff
	.zero		1


	//   ....[88]....
        /*0670*/ 	.word	0x00004d50
        /*0674*/ 	.word	0x00000000
        /*0678*/ 	.word	0x00000000
        /*067c*/ 	.short	0x0101
        /*067e*/ 	.byte	0xff
	.zero		1


	//   ....[89]....
        /*0680*/ 	.word	0x000057f0
        /*0684*/ 	.word	0x00000000
        /*0688*/ 	.word	0x00000070
        /*068c*/ 	.short	0x010a
        /*068e*/ 	.byte	0xff
	.zero		1


	//   ....[90]....
        /*0690*/ 	.word	0x00005860
        /*0694*/ 	.word	0x00000049
        /*0698*/ 	.word	0x000000d0
        /*069c*/ 	.short	0x010a
        /*069e*/ 	.byte	0xff
	.zero		1


	//   ....[91]....
        /*06a0*/ 	.word	0x00005950
        /*06a4*/ 	.word	0x00000000
        /*06a8*/ 	.word	0x00000070
        /*06ac*/ 	.short	0x010a
        /*06ae*/ 	.byte	0xff
	.zero		1


	//   ....[92]....
        /*06b0*/ 	.word	0x00005a80
        /*06b4*/ 	.word	0x00000049
        /*06b8*/ 	.word	0x000000d0
        /*06bc*/ 	.short	0x010a
        /*06be*/ 	.byte	0xff
	.zero		1


	//   ....[93]....
        /*06c0*/ 	.word	0x00006590
        /*06c4*/ 	.word	0x00000000
        /*06c8*/ 	.word	0x00000000
        /*06cc*/ 	.short	0x0101
        /*06ce*/ 	.byte	0xff
	.zero		1


	//   ....[94]....
        /*06d0*/ 	.word	0x000065a0
        /*06d4*/ 	.word	0x00000002
        /*06d8*/ 	.word	0x00000070
        /*06dc*/ 	.short	0x010a
        /*06de*/ 	.byte	0xff
	.zero		1


	//   ....[95]....
        /*06e0*/ 	.word	0x00006670
        /*06e4*/ 	.word	0x00000002
        /*06e8*/ 	.word	0x00000070
        /*06ec*/ 	.short	0x010a
        /*06ee*/ 	.byte	0xff
	.zero		1


	//   ....[96]....
        /*06f0*/ 	.word	0x000069c0
        /*06f4*/ 	.word	0x000000ff
        /*06f8*/ 	.word	0x00000000
        /*06fc*/ 	.short	0x0101
        /*06fe*/ 	.byte	0x05
	.zero		1


	//   ....[97]....
        /*0700*/ 	.word	0x00007310
        /*0704*/ 	.word	0x00000000
        /*0708*/ 	.word	0x00000000
        /*070c*/ 	.short	0x0101
        /*070e*/ 	.byte	0xff
	.zero		1


	//   ....[98]....
        /*0710*/ 	.word	0x00007580
        /*0714*/ 	.word	0x000000ff
        /*0718*/ 	.word	0x00000000
        /*071c*/ 	.short	0x0101
        /*071e*/ 	.byte	0x04
	.zero		1


	//   ....[99]....
        /*0720*/ 	.word	0x000075a0
        /*0724*/ 	.word	0x00000002
        /*0728*/ 	.word	0x00000120
        /*072c*/ 	.short	0x010a
        /*072e*/ 	.byte	0xff
	.zero		1


	//   ....[100]....
        /*0730*/ 	.word	0x00007600
        /*0734*/ 	.word	0x00000002
        /*0738*/ 	.word	0x00000038
        /*073c*/ 	.short	0x010a
        /*073e*/ 	.byte	0xff
	.zero		1


	//   ....[101]....
        /*0740*/ 	.word	0x00007660
        /*0744*/ 	.word	0x00000002
        /*0748*/ 	.word	0x00000038
        /*074c*/ 	.short	0x010a
        /*074e*/ 	.byte	0xff
	.zero		1


	//   ....[102]....
        /*0750*/ 	.word	0x000076b0
        /*0754*/ 	.word	0x00000002
        /*0758*/ 	.word	0x000000b0
        /*075c*/ 	.short	0x010a
        /*075e*/ 	.byte	0xff
	.zero		1


	//   ....[103]....
        /*0760*/ 	.word	0x00007710
        /*0764*/ 	.word	0x00000000
        /*0768*/ 	.word	0x00000000
        /*076c*/ 	.short	0x010a
        /*076e*/ 	.byte	0xff
	.zero		1


	//   ....[104]....
        /*0770*/ 	.word	0x00007770
        /*0774*/ 	.word	0x00000000
        /*0778*/ 	.word	0x00000000
        /*077c*/ 	.short	0x010a
        /*077e*/ 	.byte	0xff
	.zero		1


	//   ....[105]....
        /*0780*/ 	.word	0x000077d0
        /*0784*/ 	.word	0x00000000
        /*0788*/ 	.word	0x00000000
        /*078c*/ 	.short	0x010a
        /*078e*/ 	.byte	0xff
	.zero		1


	//   ....[106]....
        /*0790*/ 	.word	0x00007830
        /*0794*/ 	.word	0x00000000
        /*0798*/ 	.word	0x00000000
        /*079c*/ 	.short	0x010a
        /*079e*/ 	.byte	0xff
	.zero		1


	//   ....[107]....
        /*07a0*/ 	.word	0x00007890
        /*07a4*/ 	.word	0x00000000
        /*07a8*/ 	.word	0x00000000
        /*07ac*/ 	.short	0x010a
        /*07ae*/ 	.byte	0xff
	.zero		1


	//   ....[108]....
        /*07b0*/ 	.word	0x000078f0
        /*07b4*/ 	.word	0x00000000
        /*07b8*/ 	.word	0x00000000
        /*07bc*/ 	.short	0x010a
        /*07be*/ 	.byte	0xff
	.zero		1


	//   ....[109]....
        /*07c0*/ 	.word	0x00007940
        /*07c4*/ 	.word	0x00000000
        /*07c8*/ 	.word	0x00000110
        /*07cc*/ 	.short	0x010a
        /*07ce*/ 	.byte	0xff
	.zero		1


	//   ....[110]....
        /*07d0*/ 	.word	0x000079a0
        /*07d4*/ 	.word	0x00000000
        /*07d8*/ 	.word	0x000000c0
        /*07dc*/ 	.short	0x010a
        /*07de*/ 	.byte	0xff
	.zero		1


	//   ....[111]....
        /*07e0*/ 	.word	0x000079f0
        /*07e4*/ 	.word	0x00000000
        /*07e8*/ 	.word	0x000000b0
        /*07ec*/ 	.short	0x010a
        /*07ee*/ 	.byte	0xff
	.zero		1


	//   ....[112]....
        /*07f0*/ 	.word	0x00007a50
        /*07f4*/ 	.word	0x00000000
        /*07f8*/ 	.word	0x000000c0
        /*07fc*/ 	.short	0x010a
        /*07fe*/ 	.byte	0xff
	.zero		1


	//   ....[113]....
        /*0800*/ 	.word	0x00007aa0
        /*0804*/ 	.word	0x00000000
        /*0808*/ 	.word	0x000000b0
        /*080c*/ 	.short	0x010a
        /*080e*/ 	.byte	0xff
	.zero		1


	//   ....[114]....
        /*0810*/ 	.word	0x00007b00
        /*0814*/ 	.word	0x00000002
        /*0818*/ 	.word	0x000000f0
        /*081c*/ 	.short	0x010a
        /*081e*/ 	.byte	0xff
	.zero		1


	//   ....[115]....
        /*0820*/ 	.word	0x00007b60
        /*0824*/ 	.word	0x00000000
        /*0828*/ 	.word	0x00000000
        /*082c*/ 	.short	0x010a
        /*082e*/ 	.byte	0xff
	.zero		1


	//   ....[116]....
        /*0830*/ 	.word	0x00007bc0
        /*0834*/ 	.word	0x00000000
        /*0838*/ 	.word	0x00000000
        /*083c*/ 	.short	0x010a
        /*083e*/ 	.byte	0xff
	.zero		1


	//   ....[117]....
        /*0840*/ 	.word	0x00007c20
        /*0844*/ 	.word	0x00000000
        /*0848*/ 	.word	0x00000000
        /*084c*/ 	.short	0x010a
        /*084e*/ 	.byte	0xff
	.zero		1


	//   ....[118]....
        /*0850*/ 	.word	0x00007c80
        /*0854*/ 	.word	0x00000000
        /*0858*/ 	.word	0x00000000
        /*085c*/ 	.short	0x010a
        /*085e*/ 	.byte	0xff
	.zero		1


	//   ....[119]....
        /*0860*/ 	.word	0x00007ce0
        /*0864*/ 	.word	0x00000000
        /*0868*/ 	.word	0x00000000
        /*086c*/ 	.short	0x010a
        /*086e*/ 	.byte	0xff
	.zero		1


	//   ....[120]....
        /*0870*/ 	.word	0x00007d30
        /*0874*/ 	.word	0x00000000
        /*0878*/ 	.word	0x000000b0
        /*087c*/ 	.short	0x010a
        /*087e*/ 	.byte	0xff
	.zero		1


	//   ....[121]....
        /*0880*/ 	.word	0x00007d90
        /*0884*/ 	.word	0x00000000
        /*0888*/ 	.word	0x000000a8
        /*088c*/ 	.short	0x010a
        /*088e*/ 	.byte	0xff
	.zero		1


	//   ....[122]....
        /*0890*/ 	.word	0x00007df0
        /*0894*/ 	.word	0x00000000
        /*0898*/ 	.word	0x00000088
        /*089c*/ 	.short	0x010a
        /*089e*/ 	.byte	0xff
	.zero		1


	//   ....[123]....
        /*08a0*/ 	.word	0x00007e50
        /*08a4*/ 	.word	0x00000000
        /*08a8*/ 	.word	0x00000088
        /*08ac*/ 	.short	0x010a
        /*08ae*/ 	.byte	0xff
	.zero		1


	//   ....[124]....
        /*08b0*/ 	.word	0x00007eb0
        /*08b4*/ 	.word	0x00000000
        /*08b8*/ 	.word	0x00000000
        /*08bc*/ 	.short	0x010a
        /*08be*/ 	.byte	0xff
	.zero		1


	//   ....[125]....
        /*08c0*/ 	.word	0x00007f10
        /*08c4*/ 	.word	0x00000000
        /*08c8*/ 	.word	0x00000000
        /*08cc*/ 	.short	0x010a
        /*08ce*/ 	.byte	0xff
	.zero		1


	//   ....[126]....
        /*08d0*/ 	.word	0x00007f60
        /*08d4*/ 	.word	0x00000000
        /*08d8*/ 	.word	0x000000b0
        /*08dc*/ 	.short	0x010a
        /*08de*/ 	.byte	0xff
	.zero		1


	//   ....[127]....
        /*08e0*/ 	.word	0x00007fb0
        /*08e4*/ 	.word	0x00000000
        /*08e8*/ 	.word	0x00000070
        /*08ec*/ 	.short	0x010a
        /*08ee*/ 	.byte	0xff
	.zero		1


	//   ....[128]....
        /*08f0*/ 	.word	0x00008000
        /*08f4*/ 	.word	0x00000049
        /*08f8*/ 	.word	0x000000d0
        /*08fc*/ 	.short	0x010a
        /*08fe*/ 	.byte	0xff
	.zero		1


	//   ....[129]....
        /*0900*/ 	.word	0x00008050
        /*0904*/ 	.word	0x00000002
        /*0908*/ 	.word	0x00000070
        /*090c*/ 	.short	0x010a
        /*090e*/ 	.byte	0xff
	.zero		1


	//----- nvinfo : EIATTR_NUM_MBARRIERS
	.align		4
.L_47:
        /*0910*/ 	.byte	0x03, 0x38
        /*0912*/ 	.short	0x0026


	//----- nvinfo : EIATTR_EXIT_INSTR_OFFSETS
	.align		4
        /*0914*/ 	.byte	0x04, 0x1c
        /*0916*/ 	.short	(.L_49 - .L_48)


	//   ....[0]....
.L_48:
        /*0918*/ 	.word	0x000026f0


	//   ....[1]....
        /*091c*/ 	.word	0x00002be0


	//   ....[2]....
        /*0920*/ 	.word	0x00002c40


	//   ....[3]....
        /*0924*/ 	.word	0x00003a60


	//   ....[4]....
        /*0928*/ 	.word	0x00004930


	//   ....[5]....
        /*092c*/ 	.word	0x00004970


	//   ....[6]....
        /*0930*/ 	.word	0x00007470


	//   ....[7]....
        /*0934*/ 	.word	0x000074f0


	//   ....[8]....
        /*0938*/ 	.word	0x00007520


	//   ....[9]....
        /*093c*/ 	.word	0x00007590


	//----- nvinfo : EIATTR_MAX_THREADS
	.align		4
.L_49:
        /*0940*/ 	.byte	0x04, 0x05
        /*0942*/ 	.short	(.L_51 - .L_50)
.L_50:
        /*0944*/ 	.word	0x00000100
        /*0948*/ 	.word	0x00000001
        /*094c*/ 	.word	0x00000001


	//----- nvinfo : EIATTR_CRS_STACK_SIZE
	.align		4
.L_51:
        /*0950*/ 	.byte	0x04, 0x1e
        /*0952*/ 	.short	(.L_53 - .L_52)
.L_52:
        /*0954*/ 	.word	0x00000000


	//----- nvinfo : EIATTR_CBANK_PARAM_SIZE
	.align		4
.L_53:
        /*0958*/ 	.byte	0x03, 0x19
        /*095a*/ 	.short	0x0800


	//----- nvinfo : EIATTR_PARAM_CBANK
	.align		4
        /*095c*/ 	.byte	0x04, 0x0a
        /*095e*/ 	.short	(.L_55 - .L_54)
	.align		4
.L_54:
        /*0960*/ 	.word	index@(.nv.constant0._ZN7cutlass13device_kernelINS_4gemm6kernel13GemmUniversalIN4cute5tupleIJiiiiEEENS1_10collective13CollectiveMmaINS1_35MainloopSm100TmaUmmaWarpSpecializedILi7ELi2ELi4ENS5_IJNS4_1CILi1EEESB_SB_EEEEENS5_IJNSA_ILi128EEENSA_ILi64EEENSA_ILi32EEEEEENS_6half_tENS5_IJlSB_lEEESI_SJ_NS4_8TiledMMAINS4_8MMA_AtomIJNS4_20SM100_MMA_F16BF16_SSISI_SI_fLi128ELi64ELNS4_4UMMA5MajorE0ELSO_0ELNSN_7ScaleInE0ELSP_0EEEEEENS4_6LayoutISC_NS5_IJNSA_ILi0EEEST_ST_EEEEENS5_IJNS4_10UnderscoreESW_SW_EEEEENS4_13SM90_TMA_LOADENS4_14ComposedLayoutINS4_7SwizzleILi2ELi4ELi3EEENS4_18smem_ptr_flag_bitsILi16EEENSS_INS5_IJNSA_ILi8EEESG_EEENS5_IJSG_SB_EEEEEEEvNS4_8identityESZ_S19_vS1A_EENS_8epilogue10collective18CollectiveEpilogueINS1C_23Sm100TmaWarpSpecializedILi3ELi2ELi32ELb1ELb0EEEJSH_NS5_IJNSS_ISE_SB_EENSS_ISG_SB_EEEEESI_SJ_SI_SJ_NS1C_6fusion15FusionCallbacksIS1G_NS1K_17LinearCombinationISI_fSI_fLNS_15FloatRoundStyleE2EEESH_S1J_JEEENS4_5SM1004TMEM4LOAD26SM100_TMEM_LOAD_32dp32b32xESZ_S19_NS4_39AutoVectorizingCopyWithAssumedAlignmentILi128EEENS4_14SM90_TMA_STOREES19_S1V_S1V_EEEvvEEEEvNT_6ParamsE)
        /*0964*/ 	.short	0x0380
        /*0966*/ 	.short	0x0800


	//----- nvinfo : EIATTR_SW_WAR
	.align		4
.L_55:
        /*0968*/ 	.byte	0x04, 0x36
        /*096a*/ 	.short	(.L_57 - .L_56)
.L_56:
        /*096c*/ 	.word	0x00000008
.L_57:


//--------------------- .nv.callgraph             --------------------------
	.section	.nv.callgraph,"",@"SHT_CUDA_CALLGRAPH"
	.align	4
	.sectionentsize	8
	.align		4
        /*0000*/ 	.word	0x00000000
	.align		4
        /*0004*/ 	.word	0xffffffff
	.align		4
        /*0008*/ 	.word	index@(_ZN7cutlass13device_kernelINS_4gemm6kernel13GemmUniversalIN4cute5tupleIJiiiiEEENS1_10collective13CollectiveMmaINS1_35MainloopSm100TmaUmmaWarpSpecializedILi7ELi2ELi4ENS5_IJNS4_1CILi1EEESB_SB_EEEEENS5_IJNSA_ILi128EEENSA_ILi64EEENSA_ILi32EEEEEENS_6half_tENS5_IJlSB_lEEESI_SJ_NS4_8TiledMMAINS4_8MMA_AtomIJNS4_20SM100_MMA_F16BF16_SSISI_SI_fLi128ELi64ELNS4_4UMMA5MajorE0ELSO_0ELNSN_7ScaleInE0ELSP_0EEEEEENS4_6LayoutISC_NS5_IJNSA_ILi0EEEST_ST_EEEEENS5_IJNS4_10UnderscoreESW_SW_EEEEENS4_13SM90_TMA_LOADENS4_14ComposedLayoutINS4_7SwizzleILi2ELi4ELi3EEENS4_18smem_ptr_flag_bitsILi16EEENSS_INS5_IJNSA_ILi8EEESG_EEENS5_IJSG_SB_EEEEEEEvNS4_8identityESZ_S19_vS1A_EENS_8epilogue10collective18CollectiveEpilogueINS1C_23Sm100TmaWarpSpecializedILi3ELi2ELi32ELb1ELb0EEEJSH_NS5_IJNSS_ISE_SB_EENSS_ISG_SB_EEEEESI_SJ_SI_SJ_NS1C_6fusion15FusionCallbacksIS1G_NS1K_17LinearCombinationISI_fSI_fLNS_15FloatRoundStyleE2EEESH_S1J_JEEENS4_5SM1004TMEM4LOAD26SM100_TMEM_LOAD_32dp32b32xESZ_S19_NS4_39AutoVectorizingCopyWithAssumedAlignmentILi128EEENS4_14SM90_TMA_STOREES19_S1V_S1V_EEEvvEEEEvNT_6ParamsE)
	.align		4
        /*000c*/ 	.word	index@(__assertfail)
	.align		4
        /*0010*/ 	.word	0x00000000
	.align		4
        /*0014*/ 	.word	0xfffffffe
	.align		4
        /*0018*/ 	.word	0x00000000
	.align		4
        /*001c*/ 	.word	0xfffffffd
	.align		4
        /*0020*/ 	.word	0x00000000
	.align		4
        /*0024*/ 	.word	0xfffffffc


//--------------------- .nv.constant4             --------------------------
	.section	.nv.constant4,"a",@progbits
	.align	8
	.align		8
.nv.constant4:
        /*0000*/ 	.dword	__assertfail
	.align		8
        /*0008*/ 	.dword	__unnamed_1
	.align		8
        /*0010*/ 	.dword	__unnamed_2
	.align		8
        /*0018*/ 	.dword	_ZN40_INTERNAL_bdd2d624_4_k_cu_db98ae0a_239514cuda3std3__45__cpo5beginE
	.align		8
        /*0020*/ 	.dword	_ZN40_INTERNAL_bdd2d624_4_k_cu_db98ae0a_239514cuda3std3__45__cpo3endE
	.align		8
        /*0028*/ 	.dword	_ZN40_INTERNAL_bdd2d624_4_k_cu_db98ae0a_239514cuda3std3__45__cpo6cbeginE
	.align		8
        /*0030*/ 	.dword	_ZN40_INTERNAL_bdd2d624_4_k_cu_db98ae0a_239514cuda3std3__45__cpo4cendE
	.align		8
        /*0038*/ 	.dword	_ZN40_INTERNAL_bdd2d624_4_k_cu_db98ae0a_239514cuda3std3__442_GLOBAL__N__bdd2d624_4_k_cu_db98ae0a_239516ignoreE
	.align		8
        /*0040*/ 	.dword	_ZN40_INTERNAL_bdd2d624_4_k_cu_db98ae0a_239514cuda3std3__419piecewise_constructE
	.align		8
        /*0048*/ 	.dword	_ZN40_INTERNAL_bdd2d624_4_k_cu_db98ae0a_239514cuda3std3__48in_placeE
	.align		8
        /*0050*/ 	.dword	_ZN40_INTERNAL_bdd2d624_4_k_cu_db98ae0a_239514cuda3std6ranges3__45__cpo4swapE
	.align		8
        /*0058*/ 	.dword	_ZN40_INTERNAL_bdd2d624_4_k_cu_db98ae0a_239514cuda3std6ranges3__45__cpo9iter_moveE
	.align		8
        /*0060*/ 	.dword	_ZN40_INTERNAL_bdd2d624_4_k_cu_db98ae0a_239514cute7productE
	.align		8
        /*0068*/ 	.dword	_ZN40_INTERNAL_bdd2d624_4_k_cu_db98ae0a_239514cute1_E
	.align		8
        /*0070*/ 	.dword	$str$25
	.align		8
        /*0078*/ 	.dword	$str$26
	.align		8
        /*0080*/ 	.dword	$str$27
	.align		8
        /*0088*/ 	.dword	$str$28


//--------------------- .text._ZN7cutlass13device_kernelINS_4gemm6kernel13GemmUniversalIN4cute5tupleIJiiiiEEENS1_10collective13CollectiveMmaINS1_35MainloopSm100TmaUmmaWarpSpecializedILi7ELi2ELi4ENS5_IJNS4_1CILi1EEESB_SB_EEEEENS5_IJNSA_ILi128EEENSA_ILi64EEENSA_ILi32EEEEEENS_6half_tENS5_IJlSB_lEEESI_SJ_NS4_8TiledMMAINS4_8MMA_AtomIJNS4_20SM100_MMA_F16BF16_SSISI_SI_fLi128ELi64ELNS4_4UMMA5MajorE0ELSO_0ELNSN_7ScaleInE0ELSP_0EEEEEENS4_6LayoutISC_NS5_IJNSA_ILi0EEEST_ST_EEEEENS5_IJNS4_10UnderscoreESW_SW_EEEEENS4_13SM90_TMA_LOADENS4_14ComposedLayoutINS4_7SwizzleILi2ELi4ELi3EEENS4_18smem_ptr_flag_bitsILi16EEENSS_INS5_IJNSA_ILi8EEESG_EEENS5_IJSG_SB_EEEEEEEvNS4_8identityESZ_S19_vS1A_EENS_8epilogue10collective18CollectiveEpilogueINS1C_23Sm100TmaWarpSpecializedILi3ELi2ELi32ELb1ELb0EEEJSH_NS5_IJNSS_ISE_SB_EENSS_ISG_SB_EEEEESI_SJ_SI_SJ_NS1C_6fusion15FusionCallbacksIS1G_NS1K_17LinearCombinationISI_fSI_fLNS_15FloatRoundStyleE2EEESH_S1J_JEEENS4_5SM1004TMEM4LOAD26SM100_TMEM_LOAD_32dp32b32xESZ_S19_NS4_39AutoVectorizingCopyWithAssumedAlignmentILi128EEENS4_14SM90_TMA_STOREES19_S1V_S1V_EEEvvEEEEvNT_6ParamsE --------------------------
	.section	.text._ZN7cutlass13device_kernelINS_4gemm6kernel13GemmUniversalIN4cute5tupleIJiiiiEEENS1_10collective13CollectiveMmaINS1_35MainloopSm100TmaUmmaWarpSpecializedILi7ELi2ELi4ENS5_IJNS4_1CILi1EEESB_SB_EEEEENS5_IJNSA_ILi128EEENSA_ILi64EEENSA_ILi32EEEEEENS_6half_tENS5_IJlSB_lEEESI_SJ_NS4_8TiledMMAINS4_8MMA_AtomIJNS4_20SM100_MMA_F16BF16_SSISI_SI_fLi128ELi64ELNS4_4UMMA5MajorE0ELSO_0ELNSN_7ScaleInE0ELSP_0EEEEEENS4_6LayoutISC_NS5_IJNSA_ILi0EEEST_ST_EEEEENS5_IJNS4_10UnderscoreESW_SW_EEEEENS4_13SM90_TMA_LOADENS4_14ComposedLayoutINS4_7SwizzleILi2ELi4ELi3EEENS4_18smem_ptr_flag_bitsILi16EEENSS_INS5_IJNSA_ILi8EEESG_EEENS5_IJSG_SB_EEEEEEEvNS4_8identityESZ_S19_vS1A_EENS_8epilogue10collective18CollectiveEpilogueINS1C_23Sm100TmaWarpSpecializedILi3ELi2ELi32ELb1ELb0EEEJSH_NS5_IJNSS_ISE_SB_EENSS_ISG_SB_EEEEESI_SJ_SI_SJ_NS1C_6fusion15FusionCallbacksIS1G_NS1K_17LinearCombinationISI_fSI_fLNS_15FloatRoundStyleE2EEESH_S1J_JEEENS4_5SM1004TMEM4LOAD26SM100_TMEM_LOAD_32dp32b32xESZ_S19_NS4_39AutoVectorizingCopyWithAssumedAlignmentILi128EEENS4_14SM90_TMA_STOREES19_S1V_S1V_EEEvvEEEEvNT_6ParamsE,"ax",@progbits
	.align	128
.text._ZN7cutlass13device_kernelINS_4gemm6kernel13GemmUniversalIN4cute5tupleIJiiiiEEENS1_10collective13CollectiveMmaINS1_35MainloopSm100TmaUmmaWarpSpecializedILi7ELi2ELi4ENS5_IJNS4_1CILi1EEESB_SB_EEEEENS5_IJNSA_ILi128EEENSA_ILi64EEENSA_ILi32EEEEEENS_6half_tENS5_IJlSB_lEEESI_SJ_NS4_8TiledMMAINS4_8MMA_AtomIJNS4_20SM100_MMA_F16BF16_SSISI_SI_fLi128ELi64ELNS4_4UMMA5MajorE0ELSO_0ELNSN_7ScaleInE0ELSP_0EEEEEENS4_6LayoutISC_NS5_IJNSA_ILi0EEEST_ST_EEEEENS5_IJNS4_10UnderscoreESW_SW_EEEEENS4_13SM90_TMA_LOADENS4_14ComposedLayoutINS4_7SwizzleILi2ELi4ELi3EEENS4_18smem_ptr_flag_bitsILi16EEENSS_INS5_IJNSA_ILi8EEESG_EEENS5_IJSG_SB_EEEEEEEvNS4_8identityESZ_S19_vS1A_EENS_8epilogue10collective18CollectiveEpilogueINS1C_23Sm100TmaWarpSpecializedILi3ELi2ELi32ELb1ELb0EEEJSH_NS5_IJNSS_ISE_SB_EENSS_ISG_SB_EEEEESI_SJ_SI_SJ_NS1C_6fusion15FusionCallbacksIS1G_NS1K_17LinearCombinationISI_fSI_fLNS_15FloatRoundStyleE2EEESH_S1J_JEEENS4_5SM1004TMEM4LOAD26SM100_TMEM_LOAD_32dp32b32xESZ_S19_NS4_39AutoVectorizingCopyWithAssumedAlignmentILi128EEENS4_14SM90_TMA_STOREES19_S1V_S1V_EEEvvEEEEvNT_6ParamsE:
        .type           _ZN7cutlass13device_kernelINS_4gemm6kernel13GemmUniversalIN4cute5tupleIJiiiiEEENS1_10collective13CollectiveMmaINS1_35MainloopSm100TmaUmmaWarpSpecializedILi7ELi2ELi4ENS5_IJNS4_1CILi1EEESB_SB_EEEEENS5_IJNSA_ILi128EEENSA_ILi64EEENSA_ILi32EEEEEENS_6half_tENS5_IJlSB_lEEESI_SJ_NS4_8TiledMMAINS4_8MMA_AtomIJNS4_20SM100_MMA_F16BF16_SSISI_SI_fLi128ELi64ELNS4_4UMMA5MajorE0ELSO_0ELNSN_7ScaleInE0ELSP_0EEEEEENS4_6LayoutISC_NS5_IJNSA_ILi0EEEST_ST_EEEEENS5_IJNS4_10UnderscoreESW_SW_EEEEENS4_13SM90_TMA_LOADENS4_14ComposedLayoutINS4_7SwizzleILi2ELi4ELi3EEENS4_18smem_ptr_flag_bitsILi16EEENSS_INS5_IJNSA_ILi8EEESG_EEENS5_IJSG_SB_EEEEEEEvNS4_8identityESZ_S19_vS1A_EENS_8epilogue10collective18CollectiveEpilogueINS1C_23Sm100TmaWarpSpecializedILi3ELi2ELi32ELb1ELb0EEEJSH_NS5_IJNSS_ISE_SB_EENSS_ISG_SB_EEEEESI_SJ_SI_SJ_NS1C_6fusion15FusionCallbacksIS1G_NS1K_17LinearCombinationISI_fSI_fLNS_15FloatRoundStyleE2EEESH_S1J_JEEENS4_5SM1004TMEM4LOAD26SM100_TMEM_LOAD_32dp32b32xESZ_S19_NS4_39AutoVectorizingCopyWithAssumedAlignmentILi128EEENS4_14SM90_TMA_STOREES19_S1V_S1V_EEEvvEEEEvNT_6ParamsE,@function
        .size           _ZN7cutlass13device_kernelINS_4gemm6kernel13GemmUniversalIN4cute5tupleIJiiiiEEENS1_10collective13CollectiveMmaINS1_35MainloopSm100TmaUmmaWarpSpecializedILi7ELi2ELi4ENS5_IJNS4_1CILi1EEESB_SB_EEEEENS5_IJNSA_ILi128EEENSA_ILi64EEENSA_ILi32EEEEEENS_6half_tENS5_IJlSB_lEEESI_SJ_NS4_8TiledMMAINS4_8MMA_AtomIJNS4_20SM100_MMA_F16BF16_SSISI_SI_fLi128ELi64ELNS4_4UMMA5MajorE0ELSO_0ELNSN_7ScaleInE0ELSP_0EEEEEENS4_6LayoutISC_NS5_IJNSA_ILi0EEEST_ST_EEEEENS5_IJNS4_10UnderscoreESW_SW_EEEEENS4_13SM90_TMA_LOADENS4_14ComposedLayoutINS4_7SwizzleILi2ELi4ELi3EEENS4_18smem_ptr_flag_bitsILi16EEENSS_INS5_IJNSA_ILi8EEESG_EEENS5_IJSG_SB_EEEEEEEvNS4_8identityESZ_S19_vS1A_EENS_8epilogue10collective18CollectiveEpilogueINS1C_23Sm100TmaWarpSpecializedILi3ELi2ELi32ELb1ELb0EEEJSH_NS5_IJNSS_ISE_SB_EENSS_ISG_SB_EEEEESI_SJ_SI_SJ_NS1C_6fusion15FusionCallbacksIS1G_NS1K_17LinearCombinationISI_fSI_fLNS_15FloatRoundStyleE2EEESH_S1J_JEEENS4_5SM1004TMEM4LOAD26SM100_TMEM_LOAD_32dp32b32xESZ_S19_NS4_39AutoVectorizingCopyWithAssumedAlignmentILi128EEENS4_14SM90_TMA_STOREES19_S1V_S1V_EEEvvEEEEvNT_6ParamsE,(.L_x_163 - _ZN7cutlass13device_kernelINS_4gemm6kernel13GemmUniversalIN4cute5tupleIJiiiiEEENS1_10collective13CollectiveMmaINS1_35MainloopSm100TmaUmmaWarpSpecializedILi7ELi2ELi4ENS5_IJNS4_1CILi1EEESB_SB_EEEEENS5_IJNSA_ILi128EEENSA_ILi64EEENSA_ILi32EEEEEENS_6half_tENS5_IJlSB_lEEESI_SJ_NS4_8TiledMMAINS4_8MMA_AtomIJNS4_20SM100_MMA_F16BF16_SSISI_SI_fLi128ELi64ELNS4_4UMMA5MajorE0ELSO_0ELNSN_7ScaleInE0ELSP_0EEEEEENS4_6LayoutISC_NS5_IJNSA_ILi0EEEST_ST_EEEEENS5_IJNS4_10UnderscoreESW_SW_EEEEENS4_13SM90_TMA_LOADENS4_14ComposedLayoutINS4_7SwizzleILi2ELi4ELi3EEENS4_18smem_ptr_flag_bitsILi16EEENSS_INS5_IJNSA_ILi8EEESG_EEENS5_IJSG_SB_EEEEEEEvNS4_8identityESZ_S19_vS1A_EENS_8epilogue10collective18CollectiveEpilogueINS1C_23Sm100TmaWarpSpecializedILi3ELi2ELi32ELb1ELb0EEEJSH_NS5_IJNSS_ISE_SB_EENSS_ISG_SB_EEEEESI_SJ_SI_SJ_NS1C_6fusion15FusionCallbacksIS1G_NS1K_17LinearCombinationISI_fSI_fLNS_15FloatRoundStyleE2EEESH_S1J_JEEENS4_5SM1004TMEM4LOAD26SM100_TMEM_LOAD_32dp32b32xESZ_S19_NS4_39AutoVectorizingCopyWithAssumedAlignmentILi128EEENS4_14SM90_TMA_STOREES19_S1V_S1V_EEEvvEEEEvNT_6ParamsE)
        .other          _ZN7cutlass13device_kernelINS_4gemm6kernel13GemmUniversalIN4cute5tupleIJiiiiEEENS1_10collective13CollectiveMmaINS1_35MainloopSm100TmaUmmaWarpSpecializedILi7ELi2ELi4ENS5_IJNS4_1CILi1EEESB_SB_EEEEENS5_IJNSA_ILi128EEENSA_ILi64EEENSA_ILi32EEEEEENS_6half_tENS5_IJlSB_lEEESI_SJ_NS4_8TiledMMAINS4_8MMA_AtomIJNS4_20SM100_MMA_F16BF16_SSISI_SI_fLi128ELi64ELNS4_4UMMA5MajorE0ELSO_0ELNSN_7ScaleInE0ELSP_0EEEEEENS4_6LayoutISC_NS5_IJNSA_ILi0EEEST_ST_EEEEENS5_IJNS4_10UnderscoreESW_SW_EEEEENS4_13SM90_TMA_LOADENS4_14ComposedLayoutINS4_7SwizzleILi2ELi4ELi3EEENS4_18smem_ptr_flag_bitsILi16EEENSS_INS5_IJNSA_ILi8EEESG_EEENS5_IJSG_SB_EEEEEEEvNS4_8identityESZ_S19_vS1A_EENS_8epilogue10collective18CollectiveEpilogueINS1C_23Sm100TmaWarpSpecializedILi3ELi2ELi32ELb1ELb0EEEJSH_NS5_IJNSS_ISE_SB_EENSS_ISG_SB_EEEEESI_SJ_SI_SJ_NS1C_6fusion15FusionCallbacksIS1G_NS1K_17LinearCombinationISI_fSI_fLNS_15FloatRoundStyleE2EEESH_S1J_JEEENS4_5SM1004TMEM4LOAD26SM100_TMEM_LOAD_32dp32b32xESZ_S19_NS4_39AutoVectorizingCopyWithAssumedAlignmentILi128EEENS4_14SM90_TMA_STOREES19_S1V_S1V_EEEvvEEEEvNT_6ParamsE,@"STO_CUDA_ENTRY STV_DEFAULT"
_ZN7cutlass13device_kernelINS_4gemm6kernel13GemmUniversalIN4cute5tupleIJiiiiEEENS1_10collective13CollectiveMmaINS1_35MainloopSm100TmaUmmaWarpSpecializedILi7ELi2ELi4ENS5_IJNS4_1CILi1EEESB_SB_EEEEENS5_IJNSA_ILi128EEENSA_ILi64EEENSA_ILi32EEEEEENS_6half_tENS5_IJlSB_lEEESI_SJ_NS4_8TiledMMAINS4_8MMA_AtomIJNS4_20SM100_MMA_F16BF16_SSISI_SI_fLi128ELi64ELNS4_4UMMA5MajorE0ELSO_0ELNSN_7ScaleInE0ELSP_0EEEEEENS4_6LayoutISC_NS5_IJNSA_ILi0EEEST_ST_EEEEENS5_IJNS4_10UnderscoreESW_SW_EEEEENS4_13SM90_TMA_LOADENS4_14ComposedLayoutINS4_7SwizzleILi2ELi4ELi3EEENS4_18smem_ptr_flag_bitsILi16EEENSS_INS5_IJNSA_ILi8EEESG_EEENS5_IJSG_SB_EEEEEEEvNS4_8identityESZ_S19_vS1A_EENS_8epilogue10collective18CollectiveEpilogueINS1C_23Sm100TmaWarpSpecializedILi3ELi2ELi32ELb1ELb0EEEJSH_NS5_IJNSS_ISE_SB_EENSS_ISG_SB_EEEEESI_SJ_SI_SJ_NS1C_6fusion15FusionCallbacksIS1G_NS1K_17LinearCombinationISI_fSI_fLNS_15FloatRoundStyleE2EEESH_S1J_JEEENS4_5SM1004TMEM4LOAD26SM100_TMEM_LOAD_32dp32b32xESZ_S19_NS4_39AutoVectorizingCopyWithAssumedAlignmentILi128EEENS4_14SM90_TMA_STOREES19_S1V_S1V_EEEvvEEEEvNT_6ParamsE:
[----:B------:R-:W1:Y:S01]  /*0000*/  LDC R1, c[0x0][0x37c] ;  /* 0x0000df00ff017b82 */ /* 0x000e620000000800 */
[----:B------:R-:W2:Y:S01]  /*0010*/  S2R R93, SR_TID.X ;  /* 0x00000000005d7919 */ /* 0x000ea20000002100 */
[----:B------:R-:W3:Y:S01]  /*0020*/  LDCU.64 UR4, c[0x0][0x890] ;  /* 0x00011200ff0477ac */ /* 0x000ee20008000a00 */
[----:B------:R-:W-:Y:S02]  /*0030*/  PRMT R88, RZ, 0x7610, R88 ;  /* 0x00007610ff587816 */ /* 0x000fe40000000058 */
[----:B------:R-:W-:Y:S01]  /*0040*/  ELECT P5, URZ, PT ;  /* 0x0000000000ff782f */ /* 0x000fe200038a0000 */
[----:B------:R-:W4:Y:S01]  /*0050*/  LDCU.64 UR46, c[0x0][0x358] ;  /* 0x00006b00ff2e77ac */ /* 0x000f220008000a00 */
[----:B---3--:R-:W-:-:S04]  /*0060*/  UISETP.NE.U32.AND UP0, UPT, UR4, URZ, UPT ;  /* 0x000000ff0400728c */ /* 0x008fc8000bf05070 */
[----:B------:R-:W-:Y:S01]  /*0070*/  UISETP.NE.AND.EX UP0, UPT, UR5, URZ, UPT, UP0 ;  /* 0x000000ff0500728c */ /* 0x000fe2000bf05300 */
[----:B--2---:R-:W-:-:S05]  /*0080*/  SHF.R.U32.HI R92, RZ, 0x5, R93 ;  /* 0x00000005ff5c7819 */ /* 0x004fca000001165d */
[----:B------:R-:W2:Y:S02]  /*0090*/  SHFL.IDX PT, R0, R92, RZ, 0x1f ;  /* 0x00001fff5c007589 */ /* 0x000ea400000e0000 */
[----:B--2---:R-:W-:Y:S01]  /*00a0*/  R2UR UR8, R0 ;  /* 0x00000000000872ca */ /* 0x004fe200000e0000 */
[----:B-1--4-:R-:W-:-:S14]  /*00b0*/  BRA.U UP0, `(.L_x_0) ;  /* 0x00000001002c7547 */ /* 0x012fdc000b800000 */
[----:B------:R-:W1:Y:S02]  /*00c0*/  LDCU.64 UR6, c[0x0][0x888] ;  /* 0x00011100ff0677ac */ /* 0x000e640008000a00 */
[----:B-1----:R-:W-:-:S04]  /*00d0*/  UISETP.NE.U32.AND UP0, UPT, UR6, URZ, UPT ;  /* 0x000000ff0600728c */ /* 0x002fc8000bf05070 */
[----:B------:R-:W-:-:S09]  /*00e0*/  UISETP.NE.AND.EX UP0, UPT, UR7, URZ, UPT, UP0 ;  /* 0x000000ff0700728c */ /* 0x000fd2000bf05300 */
[----:B------:R-:W-:Y:S05]  /*00f0*/  BRA.U !UP0, `(.L_x_1) ;  /* 0x0000000108107547 */ /* 0x000fea000b800000 */
[----:B------:R-:W1:Y:S02]  /*0100*/  LDC.64 R2, c[0x0][0x888] ;  /* 0x00022200ff027b82 */ /* 0x000e640000000a00 */
[----:B-1----:R1:W5:Y:S01]  /*0110*/  LDG.E R49, desc[UR46][R2.64] ;  /* 0x0000002e02317981 */ /* 0x002362000c1e1900 */
[----:B------:R-:W-:Y:S01]  /*0120*/  HFMA2 R88, -RZ, RZ, 0, 5.9604644775390625e-08 ;  /* 0x00000001ff587431 */ /* 0x000fe200000001ff */
[----:B------:R-:W-:Y:S05]  /*0130*/  BRA `(.L_x_0) ;  /* 0x00000000000c7947 */ /* 0x000fea0003800000 */
.L_x_1:
[----:B------:R-:W1:Y:S01]  /*0140*/  LDCU UR6, c[0x0][0x880] ;  /* 0x00011000ff0677ac */ /* 0x000e620008000800 */
[----:B------:R-:W-:Y:S01]  /*0150*/  HFMA2 R88, -RZ, RZ, 0, 5.9604644775390625e-08 ;  /* 0x00000001ff587431 */ /* 0x000fe200000001ff */
[----:B-1----:R-:W-:-:S07]  /*0160*/  MOV R49, UR6 ;  /* 0x0000000600317c02 */ /* 0x002fce0008000f00 */
.L_x_0:
[----:B------:R-:W2:Y:S02]  /*0170*/  LDCU.64 UR6, c[0x0][0x8b0] ;  /* 0x00011600ff0677ac */ /* 0x000ea40008000a00 */
[----:B--2---:R-:W-:-:S04]  /*0180*/  UISETP.NE.U32.AND UP0, UPT, UR6, URZ, UPT ;  /* 0x000000ff0600728c */ /* 0x004fc8000bf05070 */
[----:B------:R-:W-:-:S09]  /*0190*/  UISETP.NE.AND.EX UP0, UPT, UR7, URZ, UPT, UP0 ;  /* 0x000000ff0700728c */ /* 0x000fd2000bf05300 */
[----:B------:R-:W-:Y:S05]  /*01a0*/  BRA.U UP0, `(.L_x_2) ;  /* 0x0000000100247547 */ /* 0x000fea000b800000 */
[----:B------:R-:W2:Y:S02]  /*01b0*/  LDCU.64 UR6, c[0x0][0x8a8] ;  /* 0x00011500ff0677ac */ /* 0x000ea40008000a00 */
[----:B--2---:R-:W-:-:S04]  /*01c0*/  UISETP.NE.U32.AND UP0, UPT, UR6, URZ, UPT ;  /* 0x000000ff0600728c */ /* 0x004fc8000bf05070 */
[----:B------:R-:W-:-:S09]  /*01d0*/  UISETP.NE.AND.EX UP0, UPT, UR7, URZ, UPT, UP0 ;  /* 0x000000ff0700728c */ /* 0x000fd2000bf05300 */
[----:B------:R-:W-:Y:S05]  /*01e0*/  BRA.U !UP0, `(.L_x_3) ;  /* 0x00000001080c7547 */ /* 0x000fea000b800000 */
[----:B-1----:R-:W1:Y:S02]  /*01f0*/  LDC.64 R2, c[0x0][0x8a8] ;  /* 0x00022a00ff027b82 */ /* 0x002e640000000a00 */
[----:B-1----:R2:W5:Y:S01]  /*0200*/  LDG.E R47, desc[UR46][R2.64] ;  /* 0x0000002e022f7981 */ /* 0x002562000c1e1900 */
[----:B------:R-:W-:Y:S05]  /*0210*/  BRA `(.L_x_2) ;  /* 0x0000000000087947 */ /* 0x000fea0003800000 */
.L_x_3:
[----:B------:R-:W2:Y:S02]  /*0220*/  LDCU UR6, c[0x0][0x8a0] ;  /* 0x00011400ff0677ac */ /* 0x000ea40008000800 */
[----:B--2---:R-:W-:Y:S02]  /*0230*/  MOV R47, UR6 ;  /* 0x00000006002f7c02 */ /* 0x004fe40008000f00 */
.L_x_2:
[----:B------:R-:W-:Y:S01]  /*0240*/  IMAD.U32 R0, RZ, RZ, UR8 ;  /* 0x00000008ff007e24 */ /* 0x000fe2000f8e00ff */
[----:B------:R-:W-:Y:S04]  /*0250*/  BSSY.RECONVERGENT B0, `(.L_x_4) ;  /* 0x000000c000007945 */ /* 0x000fe80003800200 */
[C---:B------:R-:W-:Y:S02]  /*0260*/  ISETP.NE.OR P1, PT, R0.reuse, 0x1, !P5 ;  /* 0x000000010000780c */ /* 0x040fe40006f25670 */
[----:B------:R-:W-:-:S11]  /*0270*/  ISETP.NE.OR P0, PT, R0, 0x3, !P5 ;  /* 0x000000030000780c */ /* 0x000fd60006f05670 */
[----:B------:R-:W-:Y:S05]  /*0280*/  @P1 BRA `(.L_x_5) ;  /* 0x0000000000201947 */ /* 0x000fea0003800000 */
[----:B------:R-:W3:Y:S02]  /*0290*/  LDCU.64 UR6, c[0x0][0x348] ;  /* 0x00006900ff0677ac */ /* 0x000ee40008000a00 */
[----:B---3--:R-:W-:Y:S02]  /*02a0*/  UIADD3 UR10, UP1, UPT, UR6, 0x80, URZ ;  /* 0x00000080060a7890 */ /* 0x008fe4000ff3e0ff */
[----:B------:R-:W-:Y:S02]  /*02b0*/  UIADD3 UR6, UP0, UPT, UR6, 0x180, URZ ;  /* 0x0000018006067890 */ /* 0x000fe4000ff1e0ff */
[----:B------:R-:W-:Y:S02]  /*02c0*/  UIADD3.X UR11, UPT, UPT, URZ, UR7, URZ, UP1, !UPT ;  /* 0x00000007ff0b7290 */ /* 0x000fe40008ffe4ff */
[----:B------:R-:W-:-:S07]  /*02d0*/  UIADD3.X UR7, UPT, UPT, URZ, UR7, URZ, UP0, !UPT ;  /* 0x00000007ff077290 */ /* 0x000fce00087fe4ff */
[----:B------:R3:W-:Y:S02]  /*02e0*/  UTMACCTL.PF [UR10] ;  /* 0x000000000a0079b9 */ /* 0x0007e40008040000 */
[----:B------:R3:W-:Y:S02]  /*02f0*/  UTMACCTL.PF [UR6] ;  /* 0x00000000060079b9 */ /* 0x0007e40008040000 */
[----:B---3--:R-:W-:Y:S01]  /*0300*/  NOP ;  /* 0x0000000000007918 */ /* 0x008fe20000000000 */
.L_x_5:
[----:B------:R-:W-:Y:S05]  /*0310*/  BSYNC.RECONVERGENT B0 ;  /* 0x0000000000007941 */ /* 0x000fea0003800200 */
.L_x_4:
[----:B------:R-:W-:Y:S04]  /*0320*/  BSSY.RECONVERGENT B0, `(.L_x_6) ;  /* 0x000000a000007945 */ /* 0x000fe80003800200 */
        /* <DEDUP_REMOVED lines=9> */
.L_x_7:
[----:B------:R-:W-:Y:S05]  /*03c0*/  BSYNC.RECONVERGENT B0 ;  /* 0x0000000000007941 */ /* 0x000fea0003800200 */
.L_x_6:
[----:B------:R-:W3:Y:S01]  /*03d0*/  LDCU.64 UR6, c[0x0][0x888] ;  /* 0x00011100ff0677ac */ /* 0x000ee20008000a00 */
[----:B------:R-:W-:Y:S02]  /*03e0*/  UISETP.EQ.U32.AND UP1, UPT, UR4, URZ, UPT ;  /* 0x000000ff0400728c */ /* 0x000fe4000bf22070 */
[----:B------:R-:W-:Y:S02]  /*03f0*/  UPLOP3.LUT UP2, UPT, UPT, UPT, UPT, 0x80, 0x8 ;  /* 0x000000000008789c */ /* 0x000fe40003f4f070 */
[----:B---3--:R-:W-:-:S04]  /*0400*/  UISETP.NE.U32.AND UP0, UPT, UR6, URZ, UPT ;  /* 0x000000ff0600728c */ /* 0x008fc8000bf05070 */
[----:B------:R-:W-:-:S04]  /*0410*/  UISETP.NE.AND.EX UP0, UPT, UR7, URZ, UPT, UP0 ;  /* 0x000000ff0700728c */ /* 0x000fc8000bf05300 */
[----:B------:R-:W-:-:S04]  /*0420*/  UISETP.EQ.OR.EX UP3, UPT, UR5, URZ, !UP0, UP1 ;  /* 0x000000ff0500728c */ /* 0x000fc8000c762710 */
[----:B------:R-:W-:-:S05]  /*0430*/  UP2UR UR53, UPR, URZ, 0x8 ;  /* 0x00000008ff357883 */ /* 0x000fca0008000000 */
[----:B------:R-:W-:Y:S07]  /*0440*/  BRA.U !UP3, `(.L_x_8) ;  /* 0x000000010b207547 */ /* 0x000fee000b800000 */
[----:B------:R-:W-:Y:S01]  /*0450*/  UISETP.NE.U32.AND UP2, UPT, UR4, URZ, UPT ;  /* 0x000000ff0400728c */ /* 0x000fe2000bf45070 */
[----:B-----5:R-:W-:Y:S01]  /*0460*/  FSETP.NEU.AND P0, PT, R49, RZ, PT ;  /* 0x000000ff3100720b */ /* 0x020fe20003f0d000 */
[----:B------:R-:W-:Y:S02]  /*0470*/  USEL UR4, URZ, 0xffffffff, UP0 ;  /* 0xffffffffff047887 */ /* 0x000fe40008000000 */
[----:B------:R-:W-:-:S10]  /*0480*/  UISETP.NE.AND.EX UP2, UPT, UR5, URZ, UPT, UP2 ;  /* 0x000000ff0500728c */ /* 0x000fd4000bf45320 */
[----:B------:R-:W-:Y:S01]  /*0490*/  VOTEU.ANY UP1, P0 ;  /* 0x0000000000ff7886 */ /* 0x000fe20000020100 */
[----:B------:R-:W-:-:S04]  /*04a0*/  @!UP2 USEL UR4, URZ, 0xffffffff, UP1 ;  /* 0xffffffffff04a887 */ /* 0x000fc80008800000 */
[----:B------:R-:W-:-:S04]  /*04b0*/  ULOP3.LUT UR4, UR4, 0x1, URZ, 0xc0, !UPT ;  /* 0x0000000104047892 */ /* 0x000fc8000f8ec0ff */
[----:B------:R-:W-:-:S11]  /*04c0*/  UISETP.NE.U32.AND UP2, UPT, UR4, 0x1, UPT ;  /* 0x000000010400788c */ /* 0x000fd6000bf45070 */
.L_x_8:
[----:B-12---:R-:W1:Y:S01]  /*04d0*/  SHFL.IDX PT, R2, R92, RZ, 0x1f ;  /* 0x00001fff5c027589 */ /* 0x006e6200000e0000 */
[----:B------:R-:W-:-:S04]  /*04e0*/  UISETP.NE.AND UP1, UPT, UR8, 0x2, UPT ;  /* 0x000000020800788c */ /* 0x000fc8000bf25270 */
[----:B------:R-:W-:Y:S01]  /*04f0*/  USEL UR6, URZ, 0x1, UP1 ;  /* 0x00000001ff067887 */ /* 0x000fe20008800000 */
[----:B-1----:R-:W-:-:S13]  /*0500*/  ISETP.NE.AND P0, PT, R2, RZ, PT ;  /* 0x000000ff0200720c */ /* 0x002fda0003f05270 */
[----:B------:R-:W-:Y:S05]  /*0510*/  @P0 BRA `(.L_x_9) ;  /* 0x0000000000600947 */ /* 0x000fea0003800000 */
[----:B------:R-:W1:Y:S01]  /*0520*/  S2UR UR5, SR_CgaCtaId ;  /* 0x00000000000579c3 */ /* 0x000e620000008800 */
[----:B------:R-:W-:Y:S01]  /*0530*/  UMOV UR7, 0x400 ;  /* 0x0000040000077882 */ /* 0x000fe20000000000 */
[----:B------:R-:W-:Y:S01]  /*0540*/  UMOV UR4, 0x1 ;  /* 0x0000000100047882 */ /* 0x000fe20000000000 */
[----:B------:R-:W-:Y:S01]  /*0550*/  ELECT P0, URZ, PT ;  /* 0x0000000000ff782f */ /* 0x000fe20003800000 */
[----:B------:R-:W-:-:S04]  /*0560*/  UIADD3 UR10, UPT, UPT, -UR4, 0x100000, URZ ;  /* 0x00100000040a7890 */ /* 0x000fc8000fffe1ff */
[----:B------:R-:W-:Y:S02]  /*0570*/  USHF.L.U32 UR11, UR10, 0xb, URZ ;  /* 0x0000000b0a0b7899 */ /* 0x000fe400080006ff */
[----:B------:R-:W-:Y:S02]  /*0580*/  USHF.L.U32 UR10, UR10, 0x1, URZ ;  /* 0x000000010a0a7899 */ /* 0x000fe400080006ff */
[----:B-1----:R-:W-:Y:S01]  /*0590*/  ULEA UR5, UR5, UR7, 0x18 ;  /* 0x0000000705057291 */ /* 0x002fe2000f8ec0ff */
[----:B------:R-:W1:Y:S11]  /*05a0*/  FENCE.VIEW.ASYNC.S ;  /* 0x00000000000073c6 */ /* 0x000e760000000000 */
[----:B-1----:R1:W2:Y:S01]  /*05b0*/  SYNCS.EXCH.64 URZ, [UR5], UR10 ;  /* 0x0000000a05ff75b2 */ /* 0x0022a20008000100 */
[----:B------:R1:W3:Y:S01]  /*05c0*/  SYNCS.EXCH.64 URZ, [UR5+0x38], UR10 ;  /* 0x0000380a05ff75b2 */ /* 0x0002e20008000100 */
[----:B------:R1:W4:Y:S01]  /*05d0*/  SYNCS.EXCH.64 URZ, [UR5+0x8], UR10 ;  /* 0x0000080a05ff75b2 */ /* 0x0003220008000100 */
[----:B------:R1:W1:Y:S01]  /*05e0*/  SYNCS.EXCH.64 URZ, [UR5+0x40], UR10 ;  /* 0x0000400a05ff75b2 */ /* 0x0002620008000100 */
        /* <DEDUP_REMOVED lines=10> */
[----:B------:R-:W-:Y:S01]  /*0690*/  NOP ;  /* 0x0000000000007918 */ /* 0x000fe20000000000 */
.L_x_9:
[----:B------:R-:W2:Y:S01]  /*06a0*/  SHFL.IDX PT, R2, R92, RZ, 0x1f ;  /* 0x00001fff5c027589 */ /* 0x000ea200000e0000 */
[----:B------:R-:W-:Y:S01]  /*06b0*/  NOP ;  /* 0x0000000000007918 */ /* 0x000fe20000000000 */
[----:B--2---:R-:W-:-:S13]  /*06c0*/  ISETP.NE.AND P0, PT, R2, 0x1, PT ;  /* 0x000000010200780c */ /* 0x004fda0003f05270 */
[----:B------:R-:W-:Y:S05]  /*06d0*/  @P0 BRA `(.L_x_10) ;  /* 0x0000000000500947 */ /* 0x000fea0003800000 */
[----:B------:R-:W2:Y:S01]  /*06e0*/  S2UR UR7, SR_CgaCtaId ;  /* 0x00000000000779c3 */ /* 0x000ea20000008800 */
[----:B------:R-:W-:Y:S01]  /*06f0*/  UMOV UR9, 0x400 ;  /* 0x0000040000097882 */ /* 0x000fe20000000000 */
[----:B-1----:R-:W-:Y:S01]  /*0700*/  UMOV UR5, 0x20 ;  /* 0x0000002000057882 */ /* 0x002fe20000000000 */
[----:B------:R-:W-:Y:S01]  /*0710*/  UMOV UR4, 0x80 ;  /* 0x0000008000047882 */ /* 0x000fe20000000000 */
[----:B------:R-:W-:-:S04]  /*0720*/  UIADD3 UR10, UPT, UPT, -UR5, 0x100000, URZ ;  /* 0x00100000050a7890 */ /* 0x000fc8000fffe1ff */
[----:B------:R-:W-:Y:S02]  /*0730*/  USHF.L.U32 UR11, UR10, 0xb, URZ ;  /* 0x0000000b0a0b7899 */ /* 0x000fe400080006ff */
[----:B------:R-:W-:Y:S02]  /*0740*/  USHF.L.U32 UR10, UR10, 0x1, URZ ;  /* 0x000000010a0a7899 */ /* 0x000fe400080006ff */
[----:B------:R-:W-:-:S04]  /*0750*/  UIADD3 UR4, UPT, UPT, -UR4, 0x100000, URZ ;  /* 0x0010000004047890 */ /* 0x000fc8000fffe1ff */
[----:B------:R-:W-:Y:S02]  /*0760*/  USHF.L.U32 UR5, UR4, 0xb, URZ ;  /* 0x0000000b04057899 */ /* 0x000fe400080006ff */
[----:B------:R-:W-:Y:S01]  /*0770*/  USHF.L.U32 UR4, UR4, 0x1, URZ ;  /* 0x0000000104047899 */ /* 0x000fe200080006ff */
[----:B------:R-:W-:Y:S01]  /*0780*/  ELECT P0, URZ, PT ;  /* 0x0000000000ff782f */ /* 0x000fe20003800000 */
[----:B--2---:R-:W-:Y:S01]  /*0790*/  ULEA UR7, UR7, UR9, 0x18 ;  /* 0x0000000907077291 */ /* 0x004fe2000f8ec0ff */
[----:B------:R-:W1:Y:S11]  /*07a0*/  FENCE.VIEW.ASYNC.S ;  /* 0x00000000000073c6 */ /* 0x000e760000000000 */
[----:B-1----:R2:W1:Y:S01]  /*07b0*/  SYNCS.EXCH.64 URZ, [UR7+0x70], UR10 ;  /* 0x0000700a07ff75b2 */ /* 0x0024620008000100 */
[----:B------:R2:W1:Y:S01]  /*07c0*/  SYNCS.EXCH.64 URZ, [UR7+0x88], UR4 ;  /* 0x0000880407ff75b2 */ /* 0x0004620008000100 */
[----:B------:R2:W1:Y:S01]  /*07d0*/  SYNCS.EXCH.64 URZ, [UR7+0x78], UR10 ;  /* 0x0000780a07ff75b2 */ /* 0x0004620008000100 */
[----:B------:R2:W1:Y:S01]  /*07e0*/  SYNCS.EXCH.64 URZ, [UR7+0x90], UR4 ;  /* 0x0000900407ff75b2 */ /* 0x0004620008000100 */
[----:B------:R2:W1:Y:S01]  /*07f0*/  SYNCS.EXCH.64 URZ, [UR7+0x80], UR10 ;  /* 0x0000800a07ff75b2 */ /* 0x0004620008000100 */
[----:B------:R2:W1:Y:S02]  /*0800*/  SYNCS.EXCH.64 URZ, [UR7+0x98], UR4 ;  /* 0x0000980407ff75b2 */ /* 0x0004640008000100 */
[----:B--2---:R-:W-:Y:S01]  /*0810*/  NOP ;  /* 0x0000000000007918 */ /* 0x004fe20000000000 */
.L_x_10:
[----:B------:R-:W2:Y:S01]  /*0820*/  SHFL.IDX PT, R2, R92, RZ, 0x1f ;  /* 0x00001fff5c027589 */ /* 0x000ea200000e0000 */
[----:B------:R-:W-:Y:S01]  /*0830*/  NOP ;  /* 0x0000000000007918 */ /* 0x000fe20000000000 */
[----:B--2---:R-:W-:-:S13]  /*0840*/  ISETP.NE.AND P0, PT, R2, 0x3, PT ;  /* 0x000000030200780c */ /* 0x004fda0003f05270 */
[----:B------:R-:W-:Y:S05]  /*0850*/  @P0 BRA `(.L_x_11) ;  /* 0x0000000000300947 */ /* 0x000fea0003800000 */
[----:B-1----:R-:W1:Y:S01]  /*0860*/  S2UR UR5, SR_CgaCtaId ;  /* 0x00000000000579c3 */ /* 0x002e620000008800 */
        /* <DEDUP_REMOVED lines=8> */
[----:B-1----:R2:W1:Y:S01]  /*08f0*/  SYNCS.EXCH.64 URZ, [UR5+0xa0], UR10 ;  /* 0x0000a00a05ff75b2 */ /* 0x0024620008000100 */
[----:B------:R2:W1:Y:S02]  /*0900*/  SYNCS.EXCH.64 URZ, [UR5+0xa8], UR10 ;  /* 0x0000a80a05ff75b2 */ /* 0x0004640008000100 */
[----:B--2---:R-:W-:Y:S01]  /*0910*/  NOP ;  /* 0x0000000000007918 */ /* 0x004fe20000000000 */
.L_x_11:
[----:B------:R-:W2:Y:S01]  /*0920*/  SHFL.IDX PT, R2, R92, RZ, 0x1f ;  /* 0x00001fff5c027589 */ /* 0x000ea200000e0000 */
[----:B------:R-:W-:Y:S01]  /*0930*/  NOP ;  /* 0x0000000000007918 */ /* 0x000fe20000000000 */
[----:B--2---:R-:W-:-:S13]  /*0940*/  ISETP.NE.AND P0, PT, R2, 0x4, PT ;  /* 0x000000040200780c */ /* 0x004fda0003f05270 */
[----:B------:R-:W-:Y:S05]  /*0950*/  @P0 BRA `(.L_x_12) ;  /* 0x00000000004c0947 */ /* 0x000fea0003800000 */
[----:B-1----:R-:W1:Y:S01]  /*0960*/  S2UR UR5, SR_CgaCtaId ;  /* 0x00000000000579c3 */ /* 0x002e620000008800 */
[----:B------:R-:W-:Y:S01]  /*0970*/  UMOV UR9, 0x100 ;  /* 0x0000010000097882 */ /* 0x000fe20000000000 */
[----:B------:R-:W-:Y:S01]  /*0980*/  UMOV UR7, 0x400 ;  /* 0x0000040000077882 */ /* 0x000fe20000000000 */
[----:B------:R-:W-:Y:S01]  /*0990*/  USEL UR9, UR9, 0xe0, UP2 ;  /* 0x000000e009097887 */ /* 0x000fe20009000000 */
[----:B------:R-:W-:Y:S01]  /*09a0*/  UMOV UR4, 0x1 ;  /* 0x0000000100047882 */ /* 0x000fe20000000000 */
[----:B------:R-:W-:Y:S01]  /*09b0*/  ELECT P0, URZ, PT ;  /* 0x0000000000ff782f */ /* 0x000fe20003800000 */
[----:B------:R-:W-:-:S04]  /*09c0*/  UIADD3 UR10, UPT, UPT, -UR4, 0x100000, URZ ;  /* 0x00100000040a7890 */ /* 0x000fc8000fffe1ff */
[----:B------:R-:W-:Y:S02]  /*09d0*/  USHF.L.U32 UR11, UR10, 0xb, URZ ;  /* 0x0000000b0a0b7899 */ /* 0x000fe400080006ff */
[----:B------:R-:W-:Y:S02]  /*09e0*/  USHF.L.U32 UR10, UR10, 0x1, URZ ;  /* 0x000000010a0a7899 */ /* 0x000fe400080006ff */
[----:B------:R-:W-:-:S04]  /*09f0*/  UIADD3 UR12, UPT, UPT, -UR9, 0x100000, URZ ;  /* 0x00100000090c7890 */ /* 0x000fc8000fffe1ff */
[----:B------:R-:W-:Y:S02]  /*0a00*/  USHF.L.U32 UR13, UR12, 0xb, URZ ;  /* 0x0000000b0c0d7899 */ /* 0x000fe400080006ff */
[----:B------:R-:W-:Y:S02]  /*0a10*/  USHF.L.U32 UR12, UR12, 0x1, URZ ;  /* 0x000000010c0c7899 */ /* 0x000fe400080006ff */
[----:B-1----:R-:W-:Y:S01]  /*0a20*/  ULEA UR5, UR5, UR7, 0x18 ;  /* 0x0000000705057291 */ /* 0x002fe2000f8ec0ff */
[----:B------:R-:W1:Y:S11]  /*0a30*/  FENCE.VIEW.ASYNC.S ;  /* 0x00000000000073c6 */ /* 0x000e760000000000 */
[----:B-1----:R2:W1:Y:S01]  /*0a40*/  SYNCS.EXCH.64 URZ, [UR5+0xb0], UR10 ;  /* 0x0000b00a05ff75b2 */ /* 0x0024620008000100 */
[----:B------:R2:W1:Y:S01]  /*0a50*/  SYNCS.EXCH.64 URZ, [UR5+0xc0], UR12 ;  /* 0x0000c00c05ff75b2 */ /* 0x0004620008000100 */
[----:B------:R2:W1:Y:S01]  /*0a60*/  SYNCS.EXCH.64 URZ, [UR5+0xb8], UR10 ;  /* 0x0000b80a05ff75b2 */ /* 0x0004620008000100 */
[----:B------:R2:W1:Y:S02]  /*0a70*/  SYNCS.EXCH.64 URZ, [UR5+0xc8], UR12 ;  /* 0x0000c80c05ff75b2 */ /* 0x0004640008000100 */
[----:B--2---:R-:W-:Y:S01]  /*0a80*/  NOP ;  /* 0x0000000000007918 */ /* 0x004fe20000000000 */
.L_x_12:
        /* <DEDUP_REMOVED lines=22> */
[----:B------:R2:W1:Y:S01]  /*0bf0*/  SYNCS.EXCH.64 URZ, [UR7+0x100], UR4 ;  /* 0x0001000407ff75b2 */ /* 0x0004620008000100 */
[----:B------:R2:W1:Y:S01]  /*0c00*/  SYNCS.EXCH.64 URZ, [UR7+0xe8], UR10 ;  /* 0x0000e80a07ff75b2 */ /* 0x0004620008000100 */
[----:B------:R2:W1:Y:S02]  /*0c10*/  SYNCS.EXCH.64 URZ, [UR7+0x108], UR4 ;  /* 0x0001080407ff75b2 */ /* 0x0004640008000100 */
[----:B--2---:R-:W-:Y:S01]  /*0c20*/  NOP ;  /* 0x0000000000007918 */ /* 0x004fe20000000000 */
.L_x_13:
        /* <DEDUP_REMOVED lines=18> */
.L_x_14:
[----:B-1----:R-:W1:Y:S01]  /*0d50*/  S2UR UR5, SR_CTAID.X ;  /* 0x00000000000579c3 */ /* 0x002e620000002500 */
[----:B------:R-:W-:-:S05]  /*0d60*/  CS2R.32 R87, SR_CgaSize ;  /* 0x0000000000577805 */ /* 0x000fca0000008a00 */
[----:B------:R-:W-:-:S05]  /*0d70*/  IMAD R87, R87, -0xa0, RZ ;  /* 0xffffff6057577824 */ /* 0x000fca00078e02ff */
[----:B------:R-:W-:-:S14]  /*0d80*/  R2UR UR9, R87 ;  /* 0x00000000570972ca */ /* 0x000fdc00000e0000 */
[----:B------:R-:W2:Y:S01]  /*0d90*/  LDCU UR9, c[0x0][UR9+0x2b0] ;  /* 0x00005600090977ac */ /* 0x000ea20008000800 */
[----:B------:R-:W-:Y:S01]  /*0da0*/  NOP ;  /* 0x0000000000007918 */ /* 0x000fe20000000000 */
[----:B------:R-:W-:-:S05]  /*0db0*/  CS2R.32 R87, SR_CgaSize ;  /* 0x0000000000577805 */ /* 0x000fca0000008a00 */
[----:B------:R-:W-:-:S05]  /*0dc0*/  IMAD R87, R87, -0xa0, RZ ;  /* 0xffffff6057577824 */ /* 0x000fca00078e02ff */
[----:B------:R-:W-:-:S14]  /*0dd0*/  R2UR UR7, R87 ;  /* 0x00000000570772ca */ /* 0x000fdc00000e0000 */
[----:B------:R-:W3:Y:S01]  /*0de0*/  LDCU UR7, c[0x0][UR7+0x2b4] ;  /* 0x00005680070777ac */ /* 0x000ee20008000800 */
[----:B------:R-:W4:Y:S08]  /*0df0*/  S2UR UR4, SR_CTAID.Y ;  /* 0x00000000000479c3 */ /* 0x000f300000002600 */
[----:B------:R-:W3:Y:S01]  /*0e00*/  LDC R10, c[0x0][0xb24] ;  /* 0x0002c900ff0a7b82 */ /* 0x000ee20000000800 */
[----:B-1----:R-:W-:-:S02]  /*0e10*/  I2FP.F32.U32 R87, UR5 ;  /* 0x0000000500577c45 */ /* 0x002fc40008201000 */
[----:B------:R-:W-:-:S05]  /*0e20*/  CS2R.32 R3, SR_CgaSize ;  /* 0x0000000000037805 */ /* 0x000fca0000008a00 */
[----:B------:R-:W-:-:S06]  /*0e30*/  IMAD R3, R3, -0xa0, RZ ;  /* 0xffffff6003037824 */ /* 0x000fcc00078e02ff */
[----:B------:R-:W1:Y:S01]  /*0e40*/  LDC R3, c[0x0][R3+0x2a0] ;  /* 0x0000a80003037b82 */ /* 0x000e620000000800 */
[----:B------:R-:W-:Y:S01]  /*0e50*/  MOV R15, UR5 ;  /* 0x00000005000f7c02 */ /* 0x000fe20008000f00 */
[----:B--2---:R-:W-:Y:S01]  /*0e60*/  FMUL R87, R87, UR9 ;  /* 0x0000000957577c20 */ /* 0x004fe20008400000 */
[----:B----4-:R-:W-:Y:S02]  /*0e70*/  I2FP.F32.U32 R86, UR4 ;  /* 0x0000000400567c45 */ /* 0x010fe40008201000 */
[----:B------:R-:W-:-:S05]  /*0e80*/  CS2R.32 R2, SR_CgaSize ;  /* 0x0000000000027805 */ /* 0x000fca0000008a00 */
[----:B------:R-:W-:-:S06]  /*0e90*/  IMAD R2, R2, -0xa0, RZ ;  /* 0xffffff6002027824 */ /* 0x000fcc00078e02ff */
[----:B------:R-:W2:Y:S01]  /*0ea0*/  LDC R2, c[0x0][R2+0x2a4] ;  /* 0x0000a90002027b82 */ /* 0x000ea20000000800 */
[----:B------:R-:W-:Y:S01]  /*0eb0*/  MOV R14, UR4 ;  /* 0x00000004000e7c02 */ /* 0x000fe20008000f00 */
[----:B------:R-:W4:Y:S01]  /*0ec0*/  F2I.U32.TRUNC.NTZ R87, R87 ;  /* 0x0000005700577305 */ /* 0x000f22000020f000 */
[----:B---3--:R-:W-:-:S05]  /*0ed0*/  FMUL R86, R86, UR7 ;  /* 0x0000000756567c20 */ /* 0x008fca0008400000 */
[----:B------:R-:W-:Y:S01]  /*0ee0*/  BAR.SYNC.DEFER_BLOCKING 0x0 ;  /* 0x0000000000007b1d */ /* 0x000fe20000010000 */
[----:B------:R-:W-:-:S05]  /*0ef0*/  ISETP.GE.AND P0, PT, R10, 0x1, PT ;  /* 0x000000010a00780c */ /* 0x000fca0003f06270 */
[----:B------:R-:W3:Y:S02]  /*0f00*/  F2I.U32.TRUNC.NTZ R86, R86 ;  /* 0x0000005600567305 */ /* 0x000ee4000020f000 */
[----:B------:R-:W2:Y:S01]  /*0f10*/  S2UR UR36, SR_CTAID.Z ;  /* 0x00000000002479c3 */ /* 0x000ea20000002700 */
[----:B----4-:R-:W-:-:S05]  /*0f20*/  IADD3 R87, PT, PT, -R87, RZ, RZ ;  /* 0x000000ff57577210 */ /* 0x010fca0007ffe1ff */
[----:B-1----:R-:W-:Y:S01]  /*0f30*/  IMAD R87, R3, R87, UR5 ;  /* 0x0000000503577e24 */ /* 0x002fe2000f8e0257 */
[----:B---3--:R-:W-:-:S05]  /*0f40*/  IADD3 R86, PT, PT, -R86, RZ, RZ ;  /* 0x000000ff56567210 */ /* 0x008fca0007ffe1ff */
[----:B--2---:R-:W-:Y:S01]  /*0f50*/  IMAD R86, R2, R86, UR4 ;  /* 0x0000000402567e24 */ /* 0x004fe2000f8e0256 */
[----:B------:R-:W-:Y:S06]  /*0f60*/  @!P0 BRA `(.L_x_15) ;  /* 0x0000000000b88947 */ /* 0x000fec0003800000 */
[----:B------:R-:W1:Y:S01]  /*0f70*/  LDC.64 R4, c[0x0][0xb18] ;  /* 0x0002c600ff047b82 */ /* 0x000e620000000a00 */
[----:B------:R-:W-:-:S07]  /*0f80*/  ISETP.NE.AND P0, PT, R10, 0x1, PT ;  /* 0x000000010a00780c */ /* 0x000fce0003f05270 */
[----:B------:R-:W2:Y:S08]  /*0f90*/  LDC R9, c[0x0][0xb0c] ;  /* 0x0002c300ff097b82 */ /* 0x000eb00000000800 */
[----:B------:R-:W3:Y:S08]  /*0fa0*/  LDC R12, c[0x0][0x370] ;  /* 0x0000dc00ff0c7b82 */ /* 0x000ef00000000800 */
[----:B------:R-:W4:Y:S01]  /*0fb0*/  LDC R11, c[0x0][0x374] ;  /* 0x0000dd00ff0b7b82 */ /* 0x000f220000000800 */
[----:B-1----:R-:W-:-:S07]  /*0fc0*/  ISETP.NE.AND P1, PT, R4, 0x1, PT ;  /* 0x000000010400780c */ /* 0x002fce0003f25270 */
[----:B------:R-:W3:Y:S01]  /*0fd0*/  LDC.64 R6, c[0x0][0xb10] ;  /* 0x0002c400ff067b82 */ /* 0x000ee20000000a00 */
[----:B--2---:R-:W-:-:S07]  /*0fe0*/  ISETP.NE.AND P2, PT, R9, 0x1, PT ;  /* 0x000000010900780c */ /* 0x004fce0003f45270 */
[----:B------:R-:W1:Y:S08]  /*0ff0*/  LDC R8, c[0x0][0xb20] ;  /* 0x0002c800ff087b82 */ /* 0x000e700000000800 */
[----:B------:R-:W2:Y:S01]  /*1000*/  LDC.64 R2, c[0x0][0xb28] ;  /* 0x0002ca00ff027b82 */ /* 0x000ea20000000a00 */
[----:B----4-:R-:W-:-:S04]  /*1010*/  IMAD.HI.U32 R13, R11, R5, RZ ;  /* 0x000000050b0d7227 */ /* 0x010fc800078e00ff */
[----:B------:R-:W-:-:S04]  /*1020*/  IMAD.HI.U32 R5, R14, R5, RZ ;  /* 0x000000050e057227 */ /* 0x000fc800078e00ff */
[----:B---3--:R-:W-:-:S05]  /*1030*/  IMAD.HI.U32 R16, R12, R6, RZ ;  /* 0x000000060c107227 */ /* 0x008fca00078e00ff */
[-C--:B------:R-:W-:Y:S01]  /*1040*/  @P2 SHF.R.U32.HI R12, RZ, R7.reuse, R16 ;  /* 0x00000007ff0c2219 */ /* 0x080fe20000011610 */
[----:B------:R-:W-:Y:S01]  /*1050*/  IMAD.HI.U32 R16, R15, R6, RZ ;  /* 0x000000060f107227 */ /* 0x000fe200078e00ff */
[-C--:B-1----:R-:W-:Y:S02]  /*1060*/  @P1 SHF.R.U32.HI R11, RZ, R8.reuse, R13 ;  /* 0x00000008ff0b1219 */ /* 0x082fe4000001160d */
[----:B------:R-:W-:Y:S02]  /*1070*/  SHF.R.U32.HI R5, RZ, R8, R5 ;  /* 0x00000008ff057219 */ /* 0x000fe40000011605 */
[----:B------:R-:W-:Y:S02]  /*1080*/  SHF.R.U32.HI R16, RZ, R7, R16 ;  /* 0x00000007ff107219 */ /* 0x000fe40000011610 */
[----:B------:R-:W-:Y:S01]  /*1090*/  SEL R5, R14, R5, !P1 ;  /* 0x000000050e057207 */ /* 0x000fe20004800000 */
[----:B--2---:R-:W-:Y:S01]  /*10a0*/  IMAD.HI.U32 R13, R11, R2, RZ ;  /* 0x000000020b0d7227 */ /* 0x004fe200078e00ff */
[----:B------:R-:W-:-:S03]  /*10b0*/  SEL R16, R15, R16, !P2 ;  /* 0x000000100f107207 */ /* 0x000fc60005000000 */
[----:B------:R-:W-:Y:S01]  /*10c0*/  IMAD.HI.U32 R6, R12, R2, RZ ;  /* 0x000000020c067227 */ /* 0x000fe200078e00ff */
[----:B------:R-:W-:-:S04]  /*10d0*/  @P0 SHF.R.U32.HI R11, RZ, R3, R13 ;  /* 0x00000003ff0b0219 */ /* 0x000fc8000001160d */
[----:B------:R-:W-:Y:S01]  /*10e0*/  @P0 SHF.R.U32.HI R12, RZ, R3, R6 ;  /* 0x00000003ff0c0219 */ /* 0x000fe20000011606 */
[----:B------:R-:W-:-:S04]  /*10f0*/  IMAD R11, R11, R10, RZ ;  /* 0x0000000a0b0b7224 */ /* 0x000fc800078e02ff */
[----:B------:R-:W-:Y:S01]  /*1100*/  IMAD R6, R12, R10, RZ ;  /* 0x0000000a0c067224 */ /* 0x000fe200078e02ff */
[----:B------:R-:W-:-:S04]  /*1110*/  ISETP.GE.AND P1, PT, R5, R11, PT ;  /* 0x0000000b0500720c */ /* 0x000fc80003f26270 */
[----:B------:R-:W-:Y:S01]  /*1120*/  ISETP.GE.OR P1, PT, R16, R6, P1 ;  /* 0x000000061000720c */ /* 0x000fe20000f26670 */
[----:B------:R-:W-:-:S05]  /*1130*/  IMAD.HI.U32 R6, R5, R2, RZ ;  /* 0x0000000205067227 */ /* 0x000fca00078e00ff */
[----:B------:R-:W-:-:S04]  /*1140*/  SHF.R.U32.HI R6, RZ, R3, R6 ;  /* 0x00000003ff067219 */ /* 0x000fc80000011606 */
[----:B------:R-:W-:-:S03]  /*1150*/  SEL R6, R5, R6, !P0 ;  /* 0x0000000605067207 */ /* 0x000fc60004000000 */
[----:B------:R-:W-:Y:S01]  /*1160*/  @!P1 IMAD.HI.U32 R7, R16, R2, RZ ;  /* 0x0000000210079227 */ /* 0x000fe200078e00ff */
[----:B------:R-:W-:-:S04]  /*1170*/  IADD3 R2, PT, PT, -R6, RZ, RZ ;  /* 0x000000ff06027210 */ /* 0x000fc80007ffe1ff */
[----:B------:R-:W-:Y:S01]  /*1180*/  @!P1 SHF.R.U32.HI R3, RZ, R3, R7 ;  /* 0x00000003ff039219 */ /* 0x000fe20000011607 */
[----:B------:R-:W-:Y:S01]  /*1190*/  IMAD R2, R10, R2, R5 ;  /* 0x000000020a027224 */ /* 0x000fe200078e0205 */
[----:B------:R-:W-:Y:S02]  /*11a0*/  IADD3 R7, PT, PT, -R5, RZ, RZ ;  /* 0x000000ff05077210 */ /* 0x000fe40007ffe1ff */
[----:B------:R-:W-:-:S03]  /*11b0*/  @!P1 SEL R3, R16, R3, !P0 ;  /* 0x0000000310039207 */ /* 0x000fc60004000000 */
[----:B------:R-:W-:Y:S02]  /*11c0*/  IMAD R7, R4, R7, R14 ;  /* 0x0000000704077224 */ /* 0x000fe400078e020e */
[--C-:B------:R-:W-:Y:S02]  /*11d0*/  @!P1 IMAD.IADD R6, R6, 0x1, -R3.reuse ;  /* 0x0000000106069824 */ /* 0x100fe400078e0a03 */
[----:B------:R-:W-:Y:S01]  /*11e0*/  @!P1 IMAD R3, R2, R12, R3 ;  /* 0x0000000c02039224 */ /* 0x000fe200078e0203 */
[----:B------:R-:W-:Y:S01]  /*11f0*/  IADD3 R2, PT, PT, -R16, RZ, RZ ;  /* 0x000000ff10027210 */ /* 0x000fe20007ffe1ff */
[----:B------:R-:W-:Y:S02]  /*1200*/  @!P1 IMAD R5, R6, R10, R16 ;  /* 0x0000000a06059224 */ /* 0x000fe400078e0210 */
[----:B------:R-:W-:Y:S02]  /*1210*/  @!P1 IMAD.MOV.U32 R16, RZ, RZ, R3 ;  /* 0x000000ffff109224 */ /* 0x000fe400078e0003 */
[----:B------:R-:W-:-:S02]  /*1220*/  IMAD R2, R9, R2, R15 ;  /* 0x0000000209027224 */ /* 0x000fc400078e020f */
[----:B------:R-:W-:Y:S02]  /*1230*/  IMAD R14, R5, R4, R7 ;  /* 0x00000004050e7224 */ /* 0x000fe400078e0207 */
[----:B------:R-:W-:Y:S02]  /*1240*/  IMAD R15, R16, R9, R2 ;  /* 0x00000009100f7224 */ /* 0x000fe400078e0202 */
.L_x_15:
[----:B------:R-:W1:Y:S01]  /*1250*/  LDCU UR4, c[0x0][0xb30] ;  /* 0x00016600ff0477ac */ /* 0x000e620008000800 */
[----:B------:R-:W2:Y:S08]  /*1260*/  S2UR UR37, SR_CgaCtaId ;  /* 0x00000000002579c3 */ /* 0x000eb00000008800 */
[----:B------:R-:W3:Y:S01]  /*1270*/  LDC R40, c[0x0][0xb24] ;  /* 0x0002c900ff287b82 */ /* 0x000ee20000000800 */
[----:B-1----:R-:W-:-:S09]  /*1280*/  UISETP.NE.AND UP1, UPT, UR4, 0x1, UPT ;  /* 0x000000010400788c */ /* 0x002fd2000bf25270 */
[----:B--2---:R-:W-:Y:S05]  /*1290*/  BRA.U UP1, `(.L_x_16) ;  /* 0x0000000101407547 */ /* 0x004fea000b800000 */
[----:B------:R-:W1:Y:S08]  /*12a0*/  LDC.64 R4, c[0x0][0xb10] ;  /* 0x0002c400ff047b82 */ /* 0x000e700000000a00 */
[----:B------:R-:W2:Y:S08]  /*12b0*/  LDC.64 R2, c[0x0][0xb18] ;  /* 0x0002c600ff027b82 */ /* 0x000eb00000000a00 */
[----:B------:R-:W4:Y:S08]  /*12c0*/  LDC R6, c[0x0][0xb20] ;  /* 0x0002c800ff067b82 */ /* 0x000f300000000800 */
[----:B------:R-:W3:Y:S01]  /*12d0*/  LDC R7, c[0x0][0xb0c] ;  /* 0x0002c300ff077b82 */ /* 0x000ee20000000800 */
[----:B-1----:R-:W-:-:S05]  /*12e0*/  IMAD.HI.U32 R4, R15, R4, RZ ;  /* 0x000000040f047227 */ /* 0x002fca00078e00ff */
[----:B------:R-:W-:Y:S01]  /*12f0*/  SHF.R.U32.HI R4, RZ, R5, R4 ;  /* 0x00000005ff047219 */ /* 0x000fe20000011604 */
[----:B--2---:R-:W-:Y:S01]  /*1300*/  IMAD.HI.U32 R3, R14, R3, RZ ;  /* 0x000000030e037227 */ /* 0x004fe200078e00ff */
[----:B------:R-:W-:-:S04]  /*1310*/  ISETP.NE.AND P0, PT, R2, 0x1, PT ;  /* 0x000000010200780c */ /* 0x000fc80003f05270 */
[----:B----4-:R-:W-:-:S04]  /*1320*/  SHF.R.U32.HI R3, RZ, R6, R3 ;  /* 0x00000006ff037219 */ /* 0x010fc80000011603 */
[----:B------:R-:W-:Y:S02]  /*1330*/  SEL R3, R14, R3, !P0 ;  /* 0x000000030e037207 */ /* 0x000fe40004000000 */
[----:B---3--:R-:W-:-:S04]  /*1340*/  ISETP.NE.AND P1, PT, R7, 0x1, PT ;  /* 0x000000010700780c */ /* 0x008fc80003f25270 */
[----:B------:R-:W-:-:S05]  /*1350*/  SEL R4, R15, R4, !P1 ;  /* 0x000000040f047207 */ /* 0x000fca0004800000 */
[----:B------:R-:W-:Y:S02]  /*1360*/  IMAD.IADD R5, R3, 0x1, -R4 ;  /* 0x0000000103057824 */ /* 0x000fe400078e0a04 */
[----:B------:R-:W-:Y:S02]  /*1370*/  IMAD.IADD R3, R4, 0x1, -R3 ;  /* 0x0000000104037824 */ /* 0x000fe400078e0a03 */
[----:B------:R-:W-:Y:S02]  /*1380*/  IMAD R15, R5, R7, R15 ;  /* 0x00000007050f7224 */ /* 0x000fe400078e020f */
[----:B------:R-:W-:-:S07]  /*1390*/  IMAD R14, R3, R2, R14 ;  /* 0x00000002030e7224 */ /* 0x000fce00078e020e */
.L_x_16:
[----:B------:R-:W-:Y:S01]  /*13a0*/  BAR.SYNC.DEFER_BLOCKING 0x0 ;  /* 0x0000000000007b1d */ /* 0x000fe20000010000 */
[----:B------:R-:W-:Y:S01]  /*13b0*/  UISETP.NE.AND UP1, UPT, UR8, 0x2, UPT ;  /* 0x000000020800788c */ /* 0x000fe2000bf25270 */
[----:B------:R-:W-:Y:S02]  /*13c0*/  ISETP.NE.OR P5, PT, R0, 0x2, !P5 ;  /* 0x000000020000780c */ /* 0x000fe40006fa5670 */
[----:B------:R-:W-:-:S06]  /*13d0*/  LOP3.LUT R2, R93, 0x1f, RZ, 0xc0, !PT ;  /* 0x0000001f5d027812 */ /* 0x000fcc00078ec0ff */
[----:B------:R-:W-:Y:S05]  /*13e0*/  BRA.U UP1, `(.L_x_17) ;  /* 0x0000001101c87547 */ /* 0x000fea000b800000 */
[----:B------:R-:W1:Y:S01]  /*13f0*/  LDCU UR13, c[0x0][0x38c] ;  /* 0x00007180ff0d77ac */ /* 0x000e620008000800 */
[----:B------:R-:W2:Y:S01]  /*1400*/  LDC R8, c[0x0][0x370] ;  /* 0x0000dc00ff087b82 */ /* 0x000ea20000000800 */
[----:B------:R-:W-:Y:S01]  /*1410*/  PLOP3.LUT P1, PT, PT, PT, UP2, 0x80, 0x8 ;  /* 0x000000000008781c */ /* 0x000fe20003f2f028 */
[----:B------:R-:W-:Y:S01]  /*1420*/  IMAD.MOV.U32 R17, RZ, RZ, 0x1 ;  /* 0x00000001ff117424 */ /* 0x000fe200078e00ff */
[----:B------:R-:W-:Y:S01]  /*1430*/  ISETP.EQ.OR P4, PT, R2, RZ, P5 ;  /* 0x000000ff0200720c */ /* 0x000fe20002f82670 */
[----:B------:R-:W-:Y:S01]  /*1440*/  IMAD.MOV.U32 R16, RZ, RZ, RZ ;  /* 0x000000ffff107224 */ /* 0x000fe200078e00ff */
[----:B------:R-:W-:Y:S02]  /*1450*/  PLOP3.LUT P1, PT, P1, PT, PT, 0x8, 0x80 ;  /* 0x000000000080781c */ /* 0x000fe40000f2e170 */
[----:B------:R-:W-:Y:S01]  /*1460*/  CS2R R12, SRZ ;  /* 0x00000000000c7805 */ /* 0x000fe2000001ff00 */
[----:B------:R-:W-:Y:S01]  /*1470*/  IMAD.MOV.U32 R11, RZ, RZ, 0x1 ;  /* 0x00000001ff0b7424 */ /* 0x000fe200078e00ff */
[----:B------:R-:W4:Y:S01]  /*1480*/  LDC R0, c[0x0][0x374] ;  /* 0x0000dd00ff007b82 */ /* 0x000f220000000800 */
[----:B------:R-:W2:Y:S01]  /*1490*/  LDCU.64 UR22, c[0x0][0x348] ;  /* 0x00006900ff1677ac */ /* 0x000ea20008000a00 */
[----:B------:R-:W-:Y:S01]  /*14a0*/  UMOV UR6, URZ ;  /* 0x000000ff00067c82 */ /* 0x000fe20008000000 */
[----:B-1----:R-:W-:-:S04]  /*14b0*/  UIADD3 UR5, UPT, UPT, UR13, 0x1f, URZ ;  /* 0x0000001f0d057890 */ /* 0x002fc8000fffe0ff */
[----:B------:R-:W-:-:S04]  /*14c0*/  USHF.R.S32.HI UR4, URZ, 0x1f, UR5 ;  /* 0x0000001fff047899 */ /* 0x000fc80008011405 */
[----:B------:R-:W-:-:S04]  /*14d0*/  ULEA.HI UR4, UR4, UR5, URZ, 0x5 ;  /* 0x0000000504047291 */ /* 0x000fc8000f8f28ff */
[----:B------:R-:W-:Y:S02]  /*14e0*/  USHF.R.S32.HI UR15, URZ, 0x5, UR4 ;  /* 0x00000005ff0f7899 */ /* 0x000fe40008011404 */
[----:B------:R-:W-:Y:S02]  /*14f0*/  UIADD3 UR4, UPT, UPT, UR13, -0x1, URZ ;  /* 0xffffffff0d047890 */ /* 0x000fe4000fffe0ff */
[----:B------:R-:W-:Y:S02]  /*1500*/  UISETP.LT.U32.AND UP0, UPT, UR15, 0x7, UPT ;  /* 0x000000070f00788c */ /* 0x000fe4000bf01070 */
[----:B------:R-:W-:Y:S02]  /*1510*/  UISETP.GE.U32.AND UP1, UPT, UR4, -0x3f, UPT ;  /* 0xffffffc10400788c */ /* 0x000fe4000bf26070 */
[----:B------:R-:W-:Y:S02]  /*1520*/  USEL UR14, UR15, 0x7, UP0 ;  /* 0x000000070f0e7887 */ /* 0x000fe40008000000 */
[----:B------:R-:W-:-:S02]  /*1530*/  UIADD3 UR13, UPT, UPT, UR13, 0x3e, URZ ;  /* 0x0000003e0d0d7890 */ /* 0x000fc4000fffe0ff */
[----:B------:R-:W-:Y:S02]  /*1540*/  UIADD3 UR5, UPT, UPT, UR14, -0x1, URZ ;  /* 0xffffffff0e057890 */ /* 0x000fe4000fffe0ff */
[----:B------:R-:W-:-:S03]  /*1550*/  UIADD3 UR7, UPT, UPT, UR15, -UR14, URZ ;  /* 0x8000000e0f077290 */ /* 0x000fc6000fffe0ff */
[----:B------:R-:W-:-:S04]  /*1560*/  @UP1 UIADD3 UR5, UPT, UPT, UR14, URZ, URZ ;  /* 0x000000ff0e051290 */ /* 0x000fc8000fffe0ff */
[----:B--2---:R-:W-:-:S12]  /*1570*/  UIADD3 UR5, UPT, UPT, UR5, 0x1, URZ ;  /* 0x0000000105057890 */ /* 0x004fd8000fffe0ff */
.L_x_35:
[----:B------:R-:W-:Y:S01]  /*1580*/  UISETP.NE.AND UP0, UPT, UR37, URZ, UPT ;  /* 0x000000ff2500728c */ /* 0x000fe2000bf05270 */
[----:B------:R-:W1:Y:S08]  /*1590*/  S2UR UR37, SR_CgaCtaId ;  /* 0x00000000002579c3 */ /* 0x000e700000008800 */
[----:B------:R-:W-:Y:S05]  /*15a0*/  BRA.U UP0, `(.L_x_18) ;  /* 0x0000000100347547 */ /* 0x000fea000b800000 */
[----:B------:R-:W2:Y:S01]  /*15b0*/  S2R R2, SR_CgaCtaId ;  /* 0x0000000000027919 */ /* 0x000ea20000008800 */
[----:B------:R-:W-:-:S04]  /*15c0*/  MOV R3, 0x400 ;  /* 0x0000040000037802 */ /* 0x000fc80000000f00 */
[----:B--2---:R-:W-:Y:S02]  /*15d0*/  LEA R2, R2, R3, 0x18 ;  /* 0x0000000302027211 */ /* 0x004fe400078ec0ff */
[----:B------:R-:W-:-:S03]  /*15e0*/  SHF.L.U32 R3, R11, 0x1f, RZ ;  /* 0x0000001f0b037819 */ /* 0x000fc600000006ff */
[----:B------:R-:W-:-:S04]  /*15f0*/  IMAD R2, R12, 0x8, R2 ;  /* 0x000000080c027824 */ /* 0x000fc800078e0202 */
[----:B------:R-:W2:Y:S02]  /*1600*/  SYNCS.PHASECHK.TRANS64.TRYWAIT P0, [R2+URZ+0x120], R3 ;  /* 0x00012003020075a7 */ /* 0x000ea400080011ff */
[----:B--2---:R-:W-:Y:S05]  /*1610*/  @!P0 BRA `(.L_x_19) ;  /* 0x0000005c00e08947 */ /* 0x004fea0003800000 */
.L_x_118:
[----:B------:R-:W-:Y:S01]  /*1620*/  VIADD R12, R12, 0x1 ;  /* 0x000000010c0c7836 */ /* 0x000fe20000000000 */
[----:B------:R2:W-:Y:S04]  /*1630*/  SYNCS.ARRIVE.TRANS64.A1T0 RZ, [R2+URZ+0x110], RZ ;  /* 0x000110ff02ff79a7 */ /* 0x0005e800081000ff */
[----:B------:R-:W-:-:S04]  /*1640*/  ISETP.NE.AND P0, PT, R12, 0x2, PT ;  /* 0x000000020c00780c */ /* 0x000fc80003f05270 */
[----:B------:R-:W-:Y:S02]  /*1650*/  SEL R12, R12, RZ, P0 ;  /* 0x000000ff0c0c7207 */ /* 0x000fe40000000000 */
[----:B--2---:R-:W-:-:S04]  /*1660*/  SEL R2, RZ, 0x1, P0 ;  /* 0x00000001ff027807 */ /* 0x004fc80000000000 */
[----:B------:R-:W-:-:S07]  /*1670*/  LOP3.LUT R11, R11, R2, RZ, 0x3c, !PT ;  /* 0x000000020b0b7212 */ /* 0x000fce00078e3cff */
.L_x_18:
[----:B------:R-:W-:Y:S01]  /*1680*/  UMOV UR4, 0x400 ;  /* 0x0000040000047882 */ /* 0x000fe20000000000 */
[----:B------:R-:W-:Y:S01]  /*1690*/  SHF.L.U32 R2, R17, 0x1f, RZ ;  /* 0x0000001f11027819 */ /* 0x000fe200000006ff */
[----:B-1----:R-:W-:Y:S01]  /*16a0*/  ULEA UR4, UR37, UR4, 0x18 ;  /* 0x0000000425047291 */ /* 0x002fe2000f8ec0ff */
[----:B------:R-:W-:Y:S01]  /*16b0*/  R2UR UR35, R15 ;  /* 0x000000000f2372ca */ /* 0x000fe200000e0000 */
[----:B------:R-:W-:Y:S01]  /*16c0*/  UISETP.GE.U32.AND UP0, UPT, UR13, 0x3f, UPT ;  /* 0x0000003f0d00788c */ /* 0x000fe2000bf06070 */
[----:B------:R-:W-:Y:S01]  /*16d0*/  R2UR UR11, R14 ;  /* 0x000000000e0b72ca */ /* 0x000fe200000e0000 */
[----:B------:R-:W-:Y:S01]  /*16e0*/  ULEA UR8, UR6, UR4, 0x3 ;  /* 0x0000000406087291 */ /* 0x000fe2000f8e18ff */
[----:B------:R-:W-:-:S08]  /*16f0*/  UMOV UR24, URZ ;  /* 0x000000ff00187c82 */ /* 0x000fd00008000000 */
[----:B------:R1:W2:Y:S01]  /*1700*/  SYNCS.PHASECHK.TRANS64.TRYWAIT P0, [UR8+0x38], R2 ;  /* 0x00003802ff0075a7 */ /* 0x0002a20008001108 */
[----:B------:R-:W-:Y:S02]  /*1710*/  USHF.L.U32 UR35, UR35, 0x7, URZ ;  /* 0x0000000723237899 */ /* 0x000fe400080006ff */
[----:B------:R-:W-:Y:S01]  /*1720*/  USHF.L.U32 UR11, UR11, 0x6, URZ ;  /* 0x000000060b0b7899 */ /* 0x000fe200080006ff */
[----:B------:R-:W-:Y:S11]  /*1730*/  BRA.U !UP0, `(.L_x_20) ;  /* 0x0000000108a87547 */ /* 0x000ff6000b800000 */
[----:B------:R-:W-:Y:S01]  /*1740*/  UMOV UR16, URZ ;  /* 0x000000ff00107c82 */ /* 0x000fe20008000000 */
[----:B------:R-:W-:-:S05]  /*1750*/  UMOV UR17, UR6 ;  /* 0x0000000600117c82 */ /* 0x000fca0008000000 */
.L_x_25:
[----:B-1----:R-:W-:Y:S01]  /*1760*/  ULEA UR33, UR17, UR4, 0x3 ;  /* 0x0000000411217291 */ /* 0x002fe2000f8e18ff */
[----:B--2---:R-:W-:Y:S01]  /*1770*/  @!P5 MOV R3, 0x3000 ;  /* 0x000030000003d802 */ /* 0x004fe20000000f00 */
[----:B--2---:R-:W-:Y:S10]  /*1780*/  @P0 BRA `(.L_x_21) ;  /* 0x00000000000c0947 */ /* 0x004ff40003800000 */
[----:B------:R-:W-:-:S04]  /*1790*/  SHF.L.U32 R4, R17, 0x1f, RZ ;  /* 0x0000001f11047819 */ /* 0x000fc800000006ff */
[----:B------:R-:W2:Y:S02]  /*17a0*/  SYNCS.PHASECHK.TRANS64.TRYWAIT P0, [UR33+0x38], R4 ;  /* 0x00003804ff0075a7 */ /* 0x000ea40008001121 */
[----:B--2---:R-:W-:Y:S05]  /*17b0*/  @!P0 BRA `(.L_x_22) ;  /* 0x0000005c008c8947 */ /* 0x004fea0003800000 */
.L_x_21:
[----:B------:R2:W-:Y:S01]  /*17c0*/  @!P5 SYNCS.ARRIVE.TRANS64 RZ, [UR33], R3 ;  /* 0x00000003ffffd9a7 */ /* 0x0005e20008000021 */
[----:B------:R-:W-:Y:S04]  /*17d0*/  BSSY.RECONVERGENT B0, `(.L_x_23) ;  /* 0x0000003000007945 */ /* 0x000fe80003800200 */
[----:B------:R-:W-:Y:S05]  /*17e0*/  @P4 BRA `(.L_x_24) ;  /* 0x0000000000044947 */ /* 0x000fea0003800000 */
[----:B------:R-:W-:Y:S05]  /*17f0*/  BPT.TRAP 0x1 ;  /* 0x000000040000795c */ /* 0x000fea0000300000 */
.L_x_24:
[----:B------:R-:W-:Y:S05]  /*1800*/  BSYNC.RECONVERGENT B0 ;  /* 0x0000000000007941 */ /* 0x000fea0003800200 */
.L_x_23:
[----:B------:R-:W-:Y:S02]  /*1810*/  UIADD3 UR6, UPT, UPT, UR17, 0x1, URZ ;  /* 0x0000000111067890 */ /* 0x000fe4000fffe0ff */
[----:B------:R-:W-:Y:S02]  /*1820*/  ULEA UR32, UR17, UR4, 0xd ;  /* 0x0000000411207291 */ /* 0x000fe4000f8e68ff */
[----:B------:R-:W-:Y:S02]  /*1830*/  UISETP.NE.AND UP0, UPT, UR6, 0x7, UPT ;  /* 0x000000070600788c */ /* 0x000fe4000bf05270 */
[----:B------:R-:W-:Y:S02]  /*1840*/  UIADD3 UR26, UP1, UPT, UR22, 0x80, URZ ;  /* 0x00000080161a7890 */ /* 0x000fe4000ff3e0ff */
[----:B------:R-:W-:Y:S02]  /*1850*/  USEL UR9, URZ, 0x1, UP0 ;  /* 0x00000001ff097887 */ /* 0x000fe40008000000 */
[----:B------:R-:W-:-:S02]  /*1860*/  USEL UR6, UR6, URZ, UP0 ;  /* 0x000000ff06067287 */ /* 0x000fc40008000000 */
[----:B------:R-:W-:Y:S02]  /*1870*/  UIADD3 UR20, UP0, UPT, UR22, 0x180, URZ ;  /* 0x0000018016147890 */ /* 0x000fe4000ff1e0ff */
[----:B------:R-:W-:Y:S01]  /*1880*/  ULEA UR8, UR6, UR4, 0x3 ;  /* 0x0000000406087291 */ /* 0x000fe2000f8e18ff */
[----:B------:R-:W-:Y:S01]  /*1890*/  LOP3.LUT R17, R17, UR9, RZ, 0x3c, !PT ;  /* 0x0000000911117c12 */ /* 0x000fe2000f8e3cff */
[----:B------:R-:W-:Y:S02]  /*18a0*/  USHF.L.U32 UR34, UR16, 0x5, URZ ;  /* 0x0000000510227899 */ /* 0x000fe400080006ff */
[----:B------:R-:W-:Y:S01]  /*18b0*/  UIADD3.X UR27, UPT, UPT, URZ, UR23, URZ, UP1, !UPT ;  /* 0x00000017ff1b7290 */ /* 0x000fe20008ffe4ff */
[----:B-1----:R-:W-:Y:S01]  /*18c0*/  SHF.L.U32 R2, R17, 0x1f, RZ ;  /* 0x0000001f11027819 */ /* 0x002fe200000006ff */
[----:B------:R-:W-:Y:S02]  /*18d0*/  UIADD3 UR32, UPT, UPT, UR32, 0x6400, URZ ;  /* 0x0000640020207890 */ /* 0x000fe4000fffe0ff */
[----:B------:R-:W-:Y:S01]  /*18e0*/  UIADD3.X UR21, UPT, UPT, URZ, UR23, URZ, UP0, !UPT ;  /* 0x00000017ff157290 */ /* 0x000fe200087fe4ff */
[----:B------:R1:W1:Y:S01]  /*18f0*/  SYNCS.PHASECHK.TRANS64.TRYWAIT P0, [UR8+0x38], R2 ;  /* 0x00003802ff0075a7 */ /* 0x0002620008001108 */
[----:B------:R-:W-:Y:S01]  /*1900*/  ULEA UR8, UR17, UR4, 0xc ;  /* 0x0000000411087291 */ /* 0x000fe2000f8e60ff */
[----:B------:R-:W-:Y:S01]  /*1910*/  UMOV UR18, 0x0 ;  /* 0x0000000000127882 */ /* 0x000fe20000000000 */
[----:B------:R-:W-:-:S02]  /*1920*/  UMOV UR19, 0x10000000 ;  /* 0x1000000000137882 */ /* 0x000fc40000000000 */
[----:B------:R-:W-:Y:S01]  /*1930*/  UIADD3 UR8, UPT, UPT, UR8, 0x14400, URZ ;  /* 0x0001440008087890 */ /* 0x000fe2000fffe0ff */
[----:B------:R1:W-:Y:S01]  /*1940*/  UTMALDG.3D [UR32], [UR26], desc[UR18] ;  /* 0x000012201a0075b4 */ /* 0x0003e20008011000 */
[----:B------:R-:W-:Y:S01]  /*1950*/  UMOV UR12, UR36 ;  /* 0x00000024000c7c82 */ /* 0x000fe20008000000 */
[----:B------:R-:W-:Y:S01]  /*1960*/  UMOV UR9, UR33 ;  /* 0x0000002100097c82 */ /* 0x000fe20008000000 */
[----:B------:R-:W-:Y:S01]  /*1970*/  UMOV UR10, UR34 ;  /* 0x00000022000a7c82 */ /* 0x000fe20008000000 */
[----:B------:R-:W-:Y:S01]  /*1980*/  UIADD3 UR16, UPT, UPT, UR16, 0x1, URZ ;  /* 0x0000000110107890 */ /* 0x000fe2000fffe0ff */
[----:B------:R-:W-:Y:S01]  /*1990*/  UMOV UR24, UR5 ;  /* 0x0000000500187c82 */ /* 0x000fe20008000000 */
[----:B------:R-:W-:Y:S02]  /*19a0*/  UMOV UR17, UR6 ;  /* 0x0000000600117c82 */ /* 0x000fe40008000000 */
[----:B------:R1:W-:Y:S01]  /*19b0*/  UTMALDG.3D [UR8], [UR20], desc[UR18] ;  /* 0x00001208140075b4 */ /* 0x0003e20008011000 */
[----:B------:R-:W-:-:S09]  /*19c0*/  UISETP.NE.AND UP0, UPT, UR16, UR5, UPT ;  /* 0x000000051000728c */ /* 0x000fd2000bf05270 */
[----:B------:R-:W-:Y:S05]  /*19d0*/  BRA.U UP0, `(.L_x_25) ;  /* 0xfffffffd00607547 */ /* 0x000fea000b83ffff */
.L_x_20:
[----:B-1----:R-:W-:Y:S01]  /*19e0*/  ULEA UR8, UR6, UR4, 0x3 ;  /* 0x0000000406087291 */ /* 0x002fe2000f8e18ff */
[----:B------:R-:W-:Y:S01]  /*19f0*/  SHF.L.U32 R2, R17, 0x1f, RZ ;  /* 0x0000001f11027819 */ /* 0x000fe200000006ff */
[----:B------:R-:W-:Y:S01]  /*1a00*/  @!P1 SYNCS.ARRIVE.TRANS64.A1T0 RZ, [UR4+0xa8], RZ ;  /* 0x0000a8ffffff99a7 */ /* 0x000fe20008100004 */
[----:B------:R-:W-:-:S06]  /*1a10*/  UISETP.GT.AND UP0, UPT, UR15, UR14, UPT ;  /* 0x0000000e0f00728c */ /* 0x000fcc000bf04270 */
[----:B--2---:R1:W2:Y:S03]  /*1a20*/  SYNCS.PHASECHK.TRANS64.TRYWAIT P0, [UR8+0x38], R2 ;  /* 0x00003802ff0075a7 */ /* 0x0042a60008001108 */
[----:B------:R-:W-:Y:S05]  /*1a30*/  BRA.U !UP0, `(.L_x_26) ;  /* 0x0000000108ac7547 */ /* 0x000fea000b800000 */
[----:B------:R-:W-:Y:S01]  /*1a40*/  UIADD3 UR21, UPT, UPT, UR7, UR24, URZ ;  /* 0x0000001807157290 */ /* 0x000fe2000fffe0ff */
[----:B------:R-:W-:-:S11]  /*1a50*/  UMOV UR25, UR6 ;  /* 0x0000000600197c82 */ /* 0x000fd60008000000 */
.L_x_31:
[----:B-1----:R-:W-:Y:S01]  /*1a60*/  ULEA UR17, UR25, UR4, 0x3 ;  /* 0x0000000419117291 */ /* 0x002fe2000f8e18ff */
[----:B--2---:R-:W-:Y:S01]  /*1a70*/  @!P5 MOV R3, 0x3000 ;  /* 0x000030000003d802 */ /* 0x004fe20000000f00 */
[----:B--2---:R-:W-:Y:S10]  /*1a80*/  @P0 BRA `(.L_x_27) ;  /* 0x00000000000c0947 */ /* 0x004ff40003800000 */
[----:B------:R-:W-:-:S04]  /*1a90*/  SHF.L.U32 R4, R17, 0x1f, RZ ;  /* 0x0000001f11047819 */ /* 0x000fc800000006ff */
[----:B------:R-:W2:Y:S02]  /*1aa0*/  SYNCS.PHASECHK.TRANS64.TRYWAIT P0, [UR17+0x38], R4 ;  /* 0x00003804ff0075a7 */ /* 0x000ea40008001111 */
[----:B--2---:R-:W-:Y:S05]  /*1ab0*/  @!P0 BRA `(.L_x_28) ;  /* 0x0000005800e48947 */ /* 0x004fea0003800000 */
.L_x_27:
[----:B------:R2:W-:Y:S01]  /*1ac0*/  @!P5 SYNCS.ARRIVE.TRANS64 RZ, [UR17], R3 ;  /* 0x00000003ffffd9a7 */ /* 0x0005e20008000011 */
[----:B------:R-:W-:Y:S04]  /*1ad0*/  BSSY.RECONVERGENT B0, `(.L_x_29) ;  /* 0x0000003000007945 */ /* 0x000fe80003800200 */
[----:B------:R-:W-:Y:S05]  /*1ae0*/  @P4 BRA `(.L_x_30) ;  /* 0x0000000000044947 */ /* 0x000fea0003800000 */
[----:B------:R-:W-:Y:S05]  /*1af0*/  BPT.TRAP 0x1 ;  /* 0x000000040000795c */ /* 0x000fea0000300000 */
.L_x_30:
[----:B------:R-:W-:Y:S05]  /*1b00*/  BSYNC.RECONVERGENT B0 ;  /* 0x0000000000007941 */ /* 0x000fea0003800200 */
.L_x_29:
        /* <DEDUP_REMOVED lines=10> */
[----:B------:R-:W-:Y:S01]  /*1bb0*/  UIADD3 UR16, UPT, UPT, UR16, 0x6400, URZ ;  /* 0x0000640010107890 */ /* 0x000fe2000fffe0ff */
[----:B-1----:R-:W-:Y:S01]  /*1bc0*/  SHF.L.U32 R2, R17, 0x1f, RZ ;  /* 0x0000001f11027819 */ /* 0x002fe200000006ff */
[----:B------:R-:W-:Y:S02]  /*1bd0*/  UIADD3.X UR31, UPT, UPT, URZ, UR23, URZ, UP1, !UPT ;  /* 0x00000017ff1f7290 */ /* 0x000fe40008ffe4ff */
[----:B------:R-:W-:Y:S01]  /*1be0*/  UIADD3.X UR29, UPT, UPT, URZ, UR23, URZ, UP0, !UPT ;  /* 0x00000017ff1d7290 */ /* 0x000fe200087fe4ff */
[----:B------:R1:W1:Y:S01]  /*1bf0*/  SYNCS.PHASECHK.TRANS64.TRYWAIT P0, [UR8+0x38], R2 ;  /* 0x00003802ff0075a7 */ /* 0x0002620008001108 */
[----:B------:R-:W-:Y:S01]  /*1c00*/  ULEA UR8, UR25, UR4, 0xc ;  /* 0x0000000419087291 */ /* 0x000fe2000f8e60ff */
[----:B------:R-:W-:Y:S01]  /*1c10*/  UMOV UR26, 0x0 ;  /* 0x00000000001a7882 */ /* 0x000fe20000000000 */
[----:B------:R-:W-:-:S02]  /*1c20*/  UMOV UR27, 0x10000000 ;  /* 0x10000000001b7882 */ /* 0x000fc40000000000 */
[----:B------:R-:W-:Y:S01]  /*1c30*/  UIADD3 UR8, UPT, UPT, UR8, 0x14400, URZ ;  /* 0x0001440008087890 */ /* 0x000fe2000fffe0ff */
[----:B------:R-:W-:Y:S01]  /*1c40*/  UMOV UR19, UR35 ;  /* 0x0000002300137c82 */ /* 0x000fe20008000000 */
[----:B------:R-:W-:Y:S01]  /*1c50*/  UMOV UR20, UR36 ;  /* 0x0000002400147c82 */ /* 0x000fe20008000000 */
[----:B------:R-:W-:Y:S01]  /*1c60*/  UMOV UR12, UR36 ;  /* 0x00000024000c7c82 */ /* 0x000fe20008000000 */
[----:B------:R-:W-:Y:S01]  /*1c70*/  UMOV UR9, UR17 ;  /* 0x0000001100097c82 */ /* 0x000fe20008000000 */
[----:B------:R-:W-:Y:S01]  /*1c80*/  UMOV UR10, UR18 ;  /* 0x00000012000a7c82 */ /* 0x000fe20008000000 */
[----:B------:R1:W-:Y:S01]  /*1c90*/  UTMALDG.3D [UR16], [UR30], desc[UR26] ;  /* 0x00001a101e0075b4 */ /* 0x0003e20008011000 */
[----:B------:R-:W-:Y:S01]  /*1ca0*/  UIADD3 UR24, UPT, UPT, UR24, 0x1, URZ ;  /* 0x0000000118187890 */ /* 0x000fe2000fffe0ff */
[----:B------:R-:W-:-:S03]  /*1cb0*/  UMOV UR25, UR6 ;  /* 0x0000000600197c82 */ /* 0x000fc60008000000 */
[----:B------:R-:W-:Y:S01]  /*1cc0*/  UISETP.NE.AND UP0, UPT, UR24, UR21, UPT ;  /* 0x000000151800728c */ /* 0x000fe2000bf05270 */
[----:B------:R1:W-:Y:S08]  /*1cd0*/  UTMALDG.3D [UR8], [UR28], desc[UR26] ;  /* 0x00001a081c0075b4 */ /* 0x0003f00008011000 */
[----:B------:R-:W-:Y:S05]  /*1ce0*/  BRA.U UP0, `(.L_x_31) ;  /* 0xfffffffd005c7547 */ /* 0x000fea000b83ffff */
.L_x_26:
[C---:B-1----:R-:W-:Y:S01]  /*1cf0*/  LEA R2, R16.reuse, UR4, 0x3 ;  /* 0x0000000410027c11 */ /* 0x042fe2000f8e18ff */
[----:B------:R-:W-:Y:S01]  /*1d00*/  NOP ;  /* 0x0000000000007918 */ /* 0x000fe20000000000 */
[----:B--2---:R-:W-:Y:S02]  /*1d10*/  SHF.L.U32 R3, R13, 0x1f, RZ ;  /* 0x0000001f0d037819 */ /* 0x004fe400000006ff */
[----:B------:R-:W-:Y:S02]  /*1d20*/  LEA R4, R16, UR4, 0x4 ;  /* 0x0000000410047c11 */ /* 0x000fe4000f8e20ff */
[----:B------:R-:W1:Y:S02]  /*1d30*/  SYNCS.PHASECHK.TRANS64.TRYWAIT P0, [R2+URZ+0xb0], R3 ;  /* 0x0000b003020075a7 */ /* 0x000e6400080011ff */
[----:B-1----:R-:W-:Y:S05]  /*1d40*/  @!P0 BRA `(.L_x_32) ;  /* 0x0000005800588947 */ /* 0x002fea0003800000 */
.L_x_121:
[----:B------:R-:W2:Y:S01]  /*1d50*/  LDS.128 R4, [R4+0x140] ;  /* 0x0001400004047984 */ /* 0x000ea20000000c00 */
[----:B---3--:R-:W-:Y:S01]  /*1d60*/  ISETP.GE.AND P0, PT, R40, 0x1, PT ;  /* 0x000000012800780c */ /* 0x008fe20003f06270 */
[----:B-1----:R-:W-:Y:S01]  /*1d70*/  VIADD R2, R2, 0xc0 ;  /* 0x000000c002027836 */ /* 0x002fe20000000000 */
[----:B------:R-:W-:Y:S01]  /*1d80*/  @!PT LDS RZ, [RZ] ;  /* 0x00000000fffff984 */ /* 0x000fe20000000800 */
[----:B------:R-:W-:Y:S01]  /*1d90*/  @!PT LDS RZ, [RZ] ;  /* 0x00000000fffff984 */ /* 0x000fe20000000800 */
[----:B------:R-:W-:Y:S01]  /*1da0*/  @!PT LDS RZ, [RZ] ;  /* 0x00000000fffff984 */ /* 0x000fe20000000800 */
[----:B------:R-:W-:Y:S01]  /*1db0*/  @!PT LDS RZ, [RZ] ;  /* 0x00000000fffff984 */ /* 0x000fe20000000800 */
[----:B------:R1:W-:Y:S06]  /*1dc0*/  MEMBAR.ALL.CTA ;  /* 0x0000000000007992 */ /* 0x0003ec0000008000 */
[----:B-1----:R-:W1:Y:S01]  /*1dd0*/  FENCE.VIEW.ASYNC.S ;  /* 0x00000000000073c6 */ /* 0x002e620000000000 */
[----:B------:R-:W-:-:S04]  /*1de0*/  PRMT R2, RZ, 0x654, R2 ;  /* 0x00000654ff027816 */ /* 0x000fc80000000002 */
[----:B-1----:R1:W-:Y:S01]  /*1df0*/  SYNCS.ARRIVE.TRANS64.RED.A1T0 RZ, [R2+URZ], RZ ;  /* 0x000000ff02ff79a7 */ /* 0x0023e200081004ff */
[----:B--2---:R-:W-:-:S13]  /*1e00*/  LOP3.LUT P2, RZ, R6, 0x1, RZ, 0xc0, !PT ;  /* 0x0000000106ff7812 */ /* 0x004fda000784c0ff */
[----:B------:R-:W-:Y:S01]  /*1e10*/  @P2 SHF.R.U32.HI R3, RZ, 0x10, R5 ;  /* 0x00000010ff032819 */ /* 0x000fe20000011605 */
[----:B------:R-:W-:Y:S01]  /*1e20*/  VOTEU.ANY UP0, P2 ;  /* 0x0000000000ff7886 */ /* 0x000fe20001000100 */
[----:B------:R-:W-:Y:S02]  /*1e30*/  @P2 MOV R10, R4 ;  /* 0x00000004000a2202 */ /* 0x000fe40000000f00 */
[----:B------:R-:W-:Y:S02]  /*1e40*/  @P2 R2UR.BROADCAST UR8, R3 ;  /* 0x00000000030822ca */ /* 0x000fe400008e0000 */
[----:B------:R-:W-:-:S11]  /*1e50*/  @P2 LOP3.LUT R9, R5, 0xffff, RZ, 0xc0, !PT ;  /* 0x0000ffff05092812 */ /* 0x000fd600078ec0ff */
[----:B------:R-:W-:Y:S01]  /*1e60*/  @UP0 UMOV UR36, UR8 ;  /* 0x0000000800240c82 */ /* 0x000fe20008000000 */
[----:B-1----:R-:W-:Y:S05]  /*1e70*/  @!P0 BRA `(.L_x_33) ;  /* 0x0000000000b88947 */ /* 0x002fea0003800000 */
[----:B------:R-:W4:Y:S01]  /*1e80*/  LDC.64 R4, c[0x0][0xb18] ;  /* 0x0002c600ff047b82 */ /* 0x000f220000000a00 */
[----:B------:R-:W-:-:S07]  /*1e90*/  ISETP.NE.AND P3, PT, R40, 0x1, PT ;  /* 0x000000012800780c */ /* 0x000fce0003f65270 */
[----:B------:R-:W1:Y:S08]  /*1ea0*/  LDC.64 R6, c[0x0][0xb10] ;  /* 0x0002c400ff067b82 */ /* 0x000e700000000a00 */
[----:B------:R-:W2:Y:S08]  /*1eb0*/  LDC R14, c[0x0][0xb20] ;  /* 0x0002c800ff0e7b82 */ /* 0x000eb00000000800 */
[----:B------:R-:W3:Y:S01]  /*1ec0*/  LDC R15, c[0x0][0xb0c] ;  /* 0x0002c300ff0f7b82 */ /* 0x000ee20000000800 */
[----:B----4-:R-:W-:Y:S01]  /*1ed0*/  IMAD.HI.U32 R19, R0, R5, RZ ;  /* 0x0000000500137227 */ /* 0x010fe200078e00ff */
[----:B------:R-:W-:-:S03]  /*1ee0*/  ISETP.NE.AND P0, PT, R4, 0x1, PT ;  /* 0x000000010400780c */ /* 0x000fc60003f05270 */
[----:B------:R-:W-:-:S03]  /*1ef0*/  IMAD.HI.U32 R5, R9, R5, RZ ;  /* 0x0000000509057227 */ /* 0x000fc600078e00ff */
[----:B------:R-:W4:Y:S01]  /*1f00*/  LDC.64 R2, c[0x0][0xb28] ;  /* 0x0002ca00ff027b82 */ /* 0x000f220000000a00 */
[----:B-1----:R-:W-:-:S04]  /*1f10*/  IMAD.HI.U32 R20, R8, R6, RZ ;  /* 0x0000000608147227 */ /* 0x002fc800078e00ff */
[----:B------:R-:W-:Y:S01]  /*1f20*/  IMAD.HI.U32 R21, R10, R6, RZ ;  /* 0x000000060a157227 */ /* 0x000fe200078e00ff */
[----:B------:R-:W-:Y:S02]  /*1f30*/  SHF.R.U32.HI R20, RZ, R7, R20 ;  /* 0x00000007ff147219 */ /* 0x000fe40000011614 */
[-C--:B--2---:R-:W-:Y:S02]  /*1f40*/  SHF.R.U32.HI R19, RZ, R14.reuse, R19 ;  /* 0x0000000eff137219 */ /* 0x084fe40000011613 */
[----:B------:R-:W-:Y:S02]  /*1f50*/  SHF.R.U32.HI R5, RZ, R14, R5 ;  /* 0x0000000eff057219 */ /* 0x000fe40000011605 */
[----:B------:R-:W-:Y:S02]  /*1f60*/  SEL R19, R0, R19, !P0 ;  /* 0x0000001300137207 */ /* 0x000fe40004000000 */
[----:B------:R-:W-:Y:S02]  /*1f70*/  SHF.R.U32.HI R21, RZ, R7, R21 ;  /* 0x00000007ff157219 */ /* 0x000fe40000011615 */
[----:B---3--:R-:W-:-:S02]  /*1f80*/  ISETP.NE.AND P1, PT, R15, 0x1, PT ;  /* 0x000000010f00780c */ /* 0x008fc40003f25270 */
[----:B------:R-:W-:Y:S02]  /*1f90*/  SEL R5, R9, R5, !P0 ;  /* 0x0000000509057207 */ /* 0x000fe40004000000 */
[----:B------:R-:W-:Y:S02]  /*1fa0*/  SEL R20, R8, R20, !P1 ;  /* 0x0000001408147207 */ /* 0x000fe40004800000 */
[----:B------:R-:W-:Y:S01]  /*1fb0*/  SEL R21, R10, R21, !P1 ;  /* 0x000000150a157207 */ /* 0x000fe20004800000 */
[----:B----4-:R-:W-:-:S04]  /*1fc0*/  IMAD.HI.U32 R18, R19, R2, RZ ;  /* 0x0000000213127227 */ /* 0x010fc800078e00ff */
        /* <DEDUP_REMOVED lines=10> */
[----:B------:R-:W-:-:S04]  /*2070*/  @!P0 IMAD.HI.U32 R7, R21, R2, RZ ;  /* 0x0000000215078227 */ /* 0x000fc800078e00ff */
[----:B------:R-:W-:Y:S01]  /*2080*/  IMAD.MOV R2, RZ, RZ, -R6 ;  /* 0x000000ffff027224 */ /* 0x000fe200078e0a06 */
[----:B------:R-:W-:Y:S02]  /*2090*/  @!P0 SHF.R.U32.HI R3, RZ, R3, R7 ;  /* 0x00000003ff038219 */ /* 0x000fe40000011607 */
[----:B------:R-:W-:Y:S01]  /*20a0*/  IADD3 R7, PT, PT, -R5, RZ, RZ ;  /* 0x000000ff05077210 */ /* 0x000fe20007ffe1ff */
[----:B------:R-:W-:Y:S01]  /*20b0*/  IMAD R2, R40, R2, R5 ;  /* 0x0000000228027224 */ /* 0x000fe200078e0205 */
        /* <DEDUP_REMOVED lines=10> */
.L_x_33:
[----:B------:R-:W1:Y:S02]  /*2160*/  LDCU UR8, c[0x0][0xb30] ;  /* 0x00016600ff0877ac */ /* 0x000e640008000800 */
[----:B-1----:R-:W-:-:S09]  /*2170*/  UISETP.NE.AND UP0, UPT, UR8, 0x1, UPT ;  /* 0x000000010800788c */ /* 0x002fd2000bf05270 */
[----:B------:R-:W-:Y:S05]  /*2180*/  BRA.U UP0, `(.L_x_34) ;  /* 0x0000000100407547 */ /* 0x000fea000b800000 */
[----:B------:R-:W1:Y:S08]  /*2190*/  LDC.64 R4, c[0x0][0xb10] ;  /* 0x0002c400ff047b82 */ /* 0x000e700000000a00 */
[----:B------:R-:W2:Y:S08]  /*21a0*/  LDC.64 R2, c[0x0][0xb18] ;  /* 0x0002c600ff027b82 */ /* 0x000eb00000000a00 */
[----:B------:R-:W3:Y:S08]  /*21b0*/  LDC R6, c[0x0][0xb20] ;  /* 0x0002c800ff067b82 */ /* 0x000ef00000000800 */
[----:B------:R-:W4:Y:S01]  /*21c0*/  LDC R7, c[0x0][0xb0c] ;  /* 0x0002c300ff077b82 */ /* 0x000f220000000800 */
[----:B-1----:R-:W-:-:S05]  /*21d0*/  IMAD.HI.U32 R4, R10, R4, RZ ;  /* 0x000000040a047227 */ /* 0x002fca00078e00ff */
[----:B------:R-:W-:Y:S01]  /*21e0*/  SHF.R.U32.HI R4, RZ, R5, R4 ;  /* 0x00000005ff047219 */ /* 0x000fe20000011604 */
[----:B--2---:R-:W-:Y:S01]  /*21f0*/  IMAD.HI.U32 R3, R9, R3, RZ ;  /* 0x0000000309037227 */ /* 0x004fe200078e00ff */
[----:B------:R-:W-:-:S04]  /*2200*/  ISETP.NE.AND P0, PT, R2, 0x1, PT ;  /* 0x000000010200780c */ /* 0x000fc80003f05270 */
[----:B---3--:R-:W-:-:S04]  /*2210*/  SHF.R.U32.HI R3, RZ, R6, R3 ;  /* 0x00000006ff037219 */ /* 0x008fc80000011603 */
[----:B------:R-:W-:Y:S02]  /*2220*/  SEL R3, R9, R3, !P0 ;  /* 0x0000000309037207 */ /* 0x000fe40004000000 */
[----:B----4-:R-:W-:-:S04]  /*2230*/  ISETP.NE.AND P1, PT, R7, 0x1, PT ;  /* 0x000000010700780c */ /* 0x010fc80003f25270 */
[----:B------:R-:W-:-:S05]  /*2240*/  SEL R4, R10, R4, !P1 ;  /* 0x000000040a047207 */ /* 0x000fca0004800000 */
[----:B------:R-:W-:Y:S02]  /*2250*/  IMAD.IADD R5, R3, 0x1, -R4 ;  /* 0x0000000103057824 */ /* 0x000fe400078e0a04 */
[----:B------:R-:W-:Y:S02]  /*2260*/  IMAD.IADD R3, R4, 0x1, -R3 ;  /* 0x0000000104037824 */ /* 0x000fe400078e0a03 */
[----:B------:R-:W-:Y:S02]  /*2270*/  IMAD R10, R5, R7, R10 ;  /* 0x00000007050a7224 */ /* 0x000fe400078e020a */
[----:B------:R-:W-:-:S07]  /*2280*/  IMAD R9, R3, R2, R9 ;  /* 0x0000000203097224 */ /* 0x000fce00078e0209 */
.L_x_34:
[----:B------:R-:W-:Y:S01]  /*2290*/  VIADD R16, R16, 0x1 ;  /* 0x0000000110107836 */ /* 0x000fe20000000000 */
[----:B------:R-:W-:Y:S01]  /*22a0*/  PLOP3.LUT P1, PT, PT, PT, PT, 0x80, 0x8 ;  /* 0x000000000008781c */ /* 0x000fe20003f2f070 */
[----:B------:R-:W-:Y:S02]  /*22b0*/  IMAD.IADD R15, R10, 0x1, R87 ;  /* 0x000000010a0f7824 */ /* 0x000fe400078e0257 */
[----:B------:R-:W-:Y:S01]  /*22c0*/  IMAD.IADD R14, R9, 0x1, R86 ;  /* 0x00000001090e7824 */ /* 0x000fe200078e0256 */
[----:B------:R-:W-:-:S04]  /*22d0*/  ISETP.NE.AND P0, PT, R16, 0x2, PT ;  /* 0x000000021000780c */ /* 0x000fc80003f05270 */
[----:B------:R-:W-:Y:S02]  /*22e0*/  SEL R2, RZ, 0x1, P0 ;  /* 0x00000001ff027807 */ /* 0x000fe40000000000 */
[----:B------:R-:W-:Y:S02]  /*22f0*/  SEL R16, R16, RZ, P0 ;  /* 0x000000ff10107207 */ /* 0x000fe40000000000 */
[----:B------:R-:W-:Y:S01]  /*2300*/  LOP3.LUT R13, R13, R2, RZ, 0x3c, !PT ;  /* 0x000000020d0d7212 */ /* 0x000fe200078e3cff */
[----:B------:R-:W-:Y:S06]  /*2310*/  @P2 BRA `(.L_x_35) ;  /* 0xfffffff000982947 */ /* 0x000fec000383ffff */
[----:B------:R-:W-:Y:S01]  /*2320*/  UIADD3 UR4, UPT, UPT, UR4, 0x38, URZ ;  /* 0x0000003804047890 */ /* 0x000fe2000fffe0ff */
[----:B------:R-:W-:-:S03]  /*2330*/  SHF.L.U32 R2, R17, 0x1f, RZ ;  /* 0x0000001f11027819 */ /* 0x000fc600000006ff */
[----:B------:R-:W-:-:S09]  /*2340*/  ULEA UR5, UR6, UR4, 0x3 ;  /* 0x0000000406057291 */ /* 0x000fd2000f8e18ff */
[----:B------:R-:W1:Y:S02]  /*2350*/  SYNCS.PHASECHK.TRANS64.TRYWAIT P0, [UR5], R2 ;  /* 0x00000002ff0075a7 */ /* 0x000e640008001105 */
[----:B-1----:R-:W-:Y:S05]  /*2360*/  @!P0 BRA `(.L_x_36) ;  /* 0x0000005000e48947 */ /* 0x002fea0003800000 */
.L_x_123:
[----:B------:R-:W-:-:S04]  /*2370*/  UIADD3 UR6, UPT, UPT, UR6, 0x1, URZ ;  /* 0x0000000106067890 */ /* 0x000fc8000fffe0ff */
[----:B------:R-:W-:-:S04]  /*2380*/  UISETP.NE.AND UP0, UPT, UR6, 0x7, UPT ;  /* 0x000000070600788c */ /* 0x000fc8000bf05270 */
[----:B------:R-:W-:Y:S02]  /*2390*/  USEL UR7, URZ, 0x1, UP0 ;  /* 0x00000001ff077887 */ /* 0x000fe40008000000 */
[----:B------:R-:W-:-:S04]  /*23a0*/  USEL UR6, UR6, URZ, UP0 ;  /* 0x000000ff06067287 */ /* 0x000fc80008000000 */
[----:B------:R-:W-:Y:S01]  /*23b0*/  ULEA UR5, UR6, UR4, 0x3 ;  /* 0x0000000406057291 */ /* 0x000fe2000f8e18ff */
[----:B-1----:R-:W-:-:S04]  /*23c0*/  LOP3.LUT R2, R17, UR7, RZ, 0x3c, !PT ;  /* 0x0000000711027c12 */ /* 0x002fc8000f8e3cff */
[----:B------:R-:W-:-:S04]  /*23d0*/  SHF.L.U32 R3, R2, 0x1f, RZ ;  /* 0x0000001f02037819 */ /* 0x000fc800000006ff */
[----:B------:R-:W1:Y:S02]  /*23e0*/  SYNCS.PHASECHK.TRANS64.TRYWAIT P0, [UR5], R3 ;  /* 0x00000003ff0075a7 */ /* 0x000e640008001105 */
[----:B-1----:R-:W-:Y:S05]  /*23f0*/  @!P0 BRA `(.L_x_37) ;  /* 0x0000005000d88947 */ /* 0x002fea0003800000 */
.L_x_125:
[----:B------:R-:W-:-:S04]  /*2400*/  UIADD3 UR6, UPT, UPT, UR6, 0x1, URZ ;  /* 0x0000000106067890 */ /* 0x000fc8000fffe0ff */
[----:B------:R-:W-:-:S04]  /*2410*/  UISETP.NE.AND UP0, UPT, UR6, 0x7, UPT ;  /* 0x000000070600788c */ /* 0x000fc8000bf05270 */
[----:B------:R-:W-:Y:S02]  /*2420*/  USEL UR7, URZ, 0x1, UP0 ;  /* 0x00000001ff077887 */ /* 0x000fe40008000000 */
[----:B------:R-:W-:-:S04]  /*2430*/  USEL UR6, UR6, URZ, UP0 ;  /* 0x000000ff06067287 */ /* 0x000fc80008000000 */
[----:B------:R-:W-:Y:S01]  /*2440*/  ULEA UR5, UR6, UR4, 0x3 ;  /* 0x0000000406057291 */ /* 0x000fe2000f8e18ff */
[----:B------:R-:W-:-:S04]  /*2450*/  LOP3.LUT R2, R2, UR7, RZ, 0x3c, !PT ;  /* 0x0000000702027c12 */ /* 0x000fc8000f8e3cff */
[----:B-1----:R-:W-:-:S04]  /*2460*/  SHF.L.U32 R3, R2, 0x1f, RZ ;  /* 0x0000001f02037819 */ /* 0x002fc800000006ff */
[----:B------:R-:W1:Y:S02]  /*2470*/  SYNCS.PHASECHK.TRANS64.TRYWAIT P0, [UR5], R3 ;  /* 0x00000003ff0075a7 */ /* 0x000e640008001105 */
[----:B-1----:R-:W-:Y:S05]  /*2480*/  @!P0 BRA `(.L_x_38) ;  /* 0x0000005000cc8947 */ /* 0x002fea0003800000 */
.L_x_127:
        /* <DEDUP_REMOVED lines=9> */
.L_x_129:
        /* <DEDUP_REMOVED lines=9> */
.L_x_131:
        /* <DEDUP_REMOVED lines=9> */
.L_x_133:
[----:B------:R-:W-:-:S04]  /*2640*/  UIADD3 UR6, UPT, UPT, UR6, 0x1, URZ ;  /* 0x0000000106067890 */ /* 0x000fc8000fffe0ff */
[----:B------:R-:W-:-:S04]  /*2650*/  UISETP.NE.AND UP0, UPT, UR6, 0x7, UPT ;  /* 0x000000070600788c */ /* 0x000fc8000bf05270 */
[----:B------:R-:W-:Y:S02]  /*2660*/  USEL UR5, URZ, 0x1, UP0 ;  /* 0x00000001ff057887 */ /* 0x000fe40008000000 */
[----:B------:R-:W-:-:S04]  /*2670*/  USEL UR6, UR6, URZ, UP0 ;  /* 0x000000ff06067287 */ /* 0x000fc80008000000 */
[----:B------:R-:W-:Y:S01]  /*2680*/  ULEA UR6, UR6, UR4, 0x3 ;  /* 0x0000000406067291 */ /* 0x000fe2000f8e18ff */
[----:B------:R-:W-:-:S04]  /*2690*/  LOP3.LUT R2, R2, UR5, RZ, 0x3c, !PT ;  /* 0x0000000502027c12 */ /* 0x000fc8000f8e3cff */
[----:B------:R-:W-:Y:S01]  /*26a0*/  SHF.L.U32 R2, R2, 0x1f, RZ ;  /* 0x0000001f02027819 */ /* 0x000fe200000006ff */
[----:B-1--4-:R-:W-:-:S07]  /*26b0*/  IMAD.U32 R0, RZ, RZ, UR6 ;  /* 0x00000006ff007e24 */ /* 0x012fce000f8e00ff */
.L_x_42:
[----:B-1----:R1:W2:Y:S02]  /*26c0*/  SYNCS.PHASECHK.TRANS64.TRYWAIT P0, [R0+URZ], R2 ;  /* 0x00000002000075a7 */ /* 0x0022a400080011ff */
[----:B--2---:R-:W-:Y:S05]  /*26d0*/  @!P0 NANOSLEEP.SYNCS 0x989680 ;  /* 0x009896800000895d */ /* 0x004fea0003900000 */
[----:B------:R-:W2:Y:S02]  /*26e0*/  @!P0 SYNCS.PHASECHK.TRANS64 P0, [R0+URZ], R2 ;  /* 0x00000002000085a7 */ /* 0x000ea400080010ff */
[----:B--2---:R-:W-:Y:S05]  /*26f0*/  @P0 EXIT ;  /* 0x000000000000094d */ /* 0x004fea0003800000 */
[----:B------:R-:W-:Y:S05]  /*2700*/  BRA `(.L_x_42) ;  /* 0xfffffffc00ec7947 */ /* 0x000fea000383ffff */
.L_x_17:
[----:B------:R-:W-:-:S04]  /*2710*/  UISETP.NE.AND UP1, UPT, UR37, URZ, UPT ;  /* 0x000000ff2500728c */ /* 0x000fc8000bf25270 */
[----:B------:R-:W-:-:S09]  /*2720*/  UISETP.NE.OR UP1, UPT, UR8, 0x1, UP1 ;  /* 0x000000010800788c */ /* 0x000fd20008f25670 */
[----:B------:R-:W-:Y:S05]  /*2730*/  BRA.U UP1, `(.L_x_43) ;  /* 0x0000000501487547 */ /* 0x000fea000b800000 */
[----:B------:R-:W-:Y:S01]  /*2740*/  ISETP.NE.AND P2, PT, R2, RZ, PT ;  /* 0x000000ff0200720c */ /* 0x000fe20003f45270 */
[----:B------:R-:W-:Y:S01]  /*2750*/  IMAD.MOV.U32 R12, RZ, RZ, 0x1 ;  /* 0x00000001ff0c7424 */ /* 0x000fe200078e00ff */
[----:B------:R-:W-:Y:S02]  /*2760*/  CS2R R10, SRZ ;  /* 0x00000000000a7805 */ /* 0x000fe4000001ff00 */
[----:B------:R-:W-:Y:S01]  /*2770*/  CS2R R8, SRZ ;  /* 0x0000000000087805 */ /* 0x000fe2000001ff00 */
[----:B------:R-:W-:Y:S01]  /*2780*/  UMOV UR4, 0x400 ;  /* 0x0000040000047882 */ /* 0x000fe20000000000 */
[----:B------:R-:W-:Y:S01]  /*2790*/  UMOV UR6, URZ ;  /* 0x000000ff00067c82 */ /* 0x000fe20008000000 */
[----:B------:R-:W-:-:S12]  /*27a0*/  ULEA UR37, UR37, UR4, 0x18 ;  /* 0x0000000425257291 */ /* 0x000fd8000f8ec0ff */
.L_x_47:
[----:B------:R-:W-:Y:S02]  /*27b0*/  LEA R0, R8, UR37, 0x3 ;  /* 0x0000002508007c11 */ /* 0x000fe4000f8e18ff */
[----:B------:R-:W-:-:S03]  /*27c0*/  SHF.L.U32 R4, R9, 0x1f, RZ ;  /* 0x0000001f09047819 */ /* 0x000fc600000006ff */
[----:B------:R-:W-:Y:S01]  /*27d0*/  VIADD R5, R0, 0x120 ;  /* 0x0000012000057836 */ /* 0x000fe20000000000 */
[----:B------:R-:W1:Y:S02]  /*27e0*/  SYNCS.PHASECHK.TRANS64.TRYWAIT P0, [R0+URZ+0x110], R4 ;  /* 0x00011004000075a7 */ /* 0x000e6400080011ff */
[----:B-1----:R-:W-:Y:S05]  /*27f0*/  @!P0 BRA `(.L_x_44) ;  /* 0x0000005000508947 */ /* 0x002fea0003800000 */
.L_x_134:
[----:B------:R-:W-:Y:S01]  /*2800*/  ULEA UR5, UR6, UR37, 0x3 ;  /* 0x0000002506057291 */ /* 0x000fe2000f8e18ff */
[----:B-1----:R-:W-:Y:S01]  /*2810*/  PRMT R0, RZ, 0x654, R5 ;  /* 0x00000654ff007816 */ /* 0x002fe20000000005 */
[----:B------:R-:W-:Y:S01]  /*2820*/  @!P2 IMAD.MOV.U32 R4, RZ, RZ, 0x10 ;  /* 0x00000010ff04a424 */ /* 0x000fe200078e00ff */
[----:B------:R-:W-:Y:S01]  /*2830*/  SHF.L.U32 R5, R12, 0x1f, RZ ;  /* 0x0000001f0c057819 */ /* 0x000fe200000006ff */
[----:B------:R-:W-:Y:S01]  /*2840*/  UIADD3 UR4, UPT, UPT, UR5, 0xb0, URZ ;  /* 0x000000b005047890 */ /* 0x000fe2000fffe0ff */
[----:B------:R1:W-:Y:S05]  /*2850*/  SYNCS.ARRIVE.TRANS64.RED.A1T0 RZ, [R0+URZ], RZ ;  /* 0x000000ff00ff79a7 */ /* 0x0003ea00081004ff */
[----:B------:R-:W-:Y:S01]  /*2860*/  IMAD.U32 R6, RZ, RZ, UR4 ;  /* 0x00000004ff067e24 */ /* 0x000fe2000f8e00ff */
[----:B------:R-:W2:Y:S04]  /*2870*/  SYNCS.PHASECHK.TRANS64.TRYWAIT P0, [UR5+0xc0], R5 ;  /* 0x0000c005ff0075a7 */ /* 0x000ea80008001105 */
[----:B------:R-:W-:Y:S01]  /*2880*/  PRMT R6, R2, 0x654, R6 ;  /* 0x0000065402067816 */ /* 0x000fe20000000006 */
[----:B-12---:R-:W-:Y:S06]  /*2890*/  @!P0 BRA `(.L_x_45) ;  /* 0x00000050003c8947 */ /* 0x006fec0003800000 */
.L_x_136:
[----:B------:R-:W-:Y:S01]  /*28a0*/  ULEA UR4, UR6, UR37, 0x4 ;  /* 0x0000002506047291 */ /* 0x000fe2000f8e20ff */
[----:B------:R-:W-:Y:S01]  /*28b0*/  SEL R3, R6, R3, !P2 ;  /* 0x0000000306037207 */ /* 0x000fe20005000000 */
[----:B------:R-:W-:Y:S01]  /*28c0*/  UIADD3 UR5, UPT, UPT, UR5, 0xb0, URZ ;  /* 0x000000b005057890 */ /* 0x000fe2000fffe0ff */
[----:B-1----:R-:W-:Y:S01]  /*28d0*/  LEA R0, R11, UR37, 0x3 ;  /* 0x000000250b007c11 */ /* 0x002fe2000f8e18ff */
[----:B------:R-:W-:Y:S01]  /*28e0*/  UIADD3 UR4, UPT, UPT, UR4, 0x140, URZ ;  /* 0x0000014004047890 */ /* 0x000fe2000fffe0ff */
[----:B------:R1:W-:Y:S01]  /*28f0*/  @!P2 SYNCS.ARRIVE.TRANS64.RED RZ, [R3+URZ], R4 ;  /* 0x0000000403ffa9a7 */ /* 0x0003e200080004ff */
[----:B------:R-:W-:Y:S01]  /*2900*/  UIADD3 UR6, UPT, UPT, UR6, 0x1, URZ ;  /* 0x0000000106067890 */ /* 0x000fe2000fffe0ff */
[----:B------:R-:W-:-:S03]  /*2910*/  VIADD R8, R8, 0x1 ;  /* 0x0000000108087836 */ /* 0x000fc60000000000 */
[----:B------:R-:W-:Y:S02]  /*2920*/  UISETP.NE.AND UP0, UPT, UR6, 0x2, UPT ;  /* 0x000000020600788c */ /* 0x000fe4000bf05270 */
[----:B------:R-:W-:Y:S01]  /*2930*/  ISETP.NE.AND P0, PT, R8, 0x2, PT ;  /* 0x000000020800780c */ /* 0x000fe20003f05270 */
[----:B------:R-:W-:Y:S06]  /*2940*/  UGETNEXTWORKID.BROADCAST [UR4], [UR5] ;  /* 0x00000000040073ca */ /* 0x000fec0008000100 */
[----:B------:R-:W-:Y:S02]  /*2950*/  USEL UR4, URZ, 0x1, UP0 ;  /* 0x00000001ff047887 */ /* 0x000fe40008000000 */
[----:B------:R-:W-:-:S04]  /*2960*/  USEL UR6, UR6, URZ, UP0 ;  /* 0x000000ff06067287 */ /* 0x000fc80008000000 */
[----:B------:R-:W-:Y:S02]  /*2970*/  LOP3.LUT R12, R12, UR4, RZ, 0x3c, !PT ;  /* 0x000000040c0c7c12 */ /* 0x000fe4000f8e3cff */
[----:B-1----:R-:W-:-:S04]  /*2980*/  SHF.L.U32 R4, R10, 0x1f, RZ ;  /* 0x0000001f0a047819 */ /* 0x002fc800000006ff */
[----:B------:R-:W1:Y:S02]  /*2990*/  SYNCS.PHASECHK.TRANS64.TRYWAIT P1, [R0+URZ+0xb0], R4 ;  /* 0x0000b004000075a7 */ /* 0x000e6400080211ff */
[----:B-1----:R-:W-:Y:S05]  /*29a0*/  @!P1 BRA `(.L_x_46) ;  /* 0x0000005000109947 */ /* 0x002fea0003800000 */
.L_x_137:
[C---:B-1----:R-:W-:Y:S01]  /*29b0*/  LEA R4, R11.reuse, UR37, 0x4 ;  /* 0x000000250b047c11 */ /* 0x042fe2000f8e20ff */
[----:B------:R-:W-:Y:S01]  /*29c0*/  VIADD R0, R0, 0xc0 ;  /* 0x000000c000007836 */ /* 0x000fe20000000000 */
[----:B------:R-:W-:Y:S01]  /*29d0*/  SEL R8, R8, RZ, P0 ;  /* 0x000000ff08087207 */ /* 0x000fe20000000000 */
[----:B------:R-:W-:-:S03]  /*29e0*/  VIADD R11, R11, 0x1 ;  /* 0x000000010b0b7836 */ /* 0x000fc60000000000 */
[----:B------:R-:W1:Y:S01]  /*29f0*/  LDS.128 R4, [R4+0x140] ;  /* 0x0001400004047984 */ /* 0x000e620000000c00 */
[----:B------:R-:W-:Y:S02]  /*2a00*/  PRMT R0, RZ, 0x654, R0 ;  /* 0x00000654ff007816 */ /* 0x000fe40000000000 */
[C---:B------:R-:W-:Y:S01]  /*2a10*/  ISETP.NE.AND P1, PT, R11.reuse, 0x2, PT ;  /* 0x000000020b00780c */ /* 0x040fe20003f25270 */
[----:B------:R-:W-:Y:S01]  /*2a20*/  @!PT LDS RZ, [RZ] ;  /* 0x00000000fffff984 */ /* 0x000fe20000000800 */
[----:B------:R-:W-:Y:S01]  /*2a30*/  @!PT LDS RZ, [RZ] ;  /* 0x00000000fffff984 */ /* 0x000fe20000000800 */
[----:B------:R-:W-:Y:S01]  /*2a40*/  @!PT LDS RZ, [RZ] ;  /* 0x00000000fffff984 */ /* 0x000fe20000000800 */
[----:B------:R-:W-:Y:S01]  /*2a50*/  @!PT LDS RZ, [RZ] ;  /* 0x00000000fffff984 */ /* 0x000fe20000000800 */
[----:B------:R2:W-:Y:S06]  /*2a60*/  MEMBAR.ALL.CTA ;  /* 0x0000000000007992 */ /* 0x0005ec0000008000 */
[----:B--2---:R-:W2:Y:S01]  /*2a70*/  FENCE.VIEW.ASYNC.S ;  /* 0x00000000000073c6 */ /* 0x004ea20000000000 */
[----:B------:R-:W-:Y:S01]  /*2a80*/  SEL R11, R11, RZ, P1 ;  /* 0x000000ff0b0b7207 */ /* 0x000fe20000800000 */
[----:B--2---:R2:W-:Y:S01]  /*2a90*/  SYNCS.ARRIVE.TRANS64.RED.A1T0 RZ, [R0+URZ], RZ ;  /* 0x000000ff00ff79a7 */ /* 0x0045e200081004ff */
[----:B-1----:R-:W-:-:S02]  /*2aa0*/  LOP3.LUT P3, RZ, R6, 0x1, RZ, 0xc0, !PT ;  /* 0x0000000106ff7812 */ /* 0x002fc4000786c0ff */
[----:B------:R-:W-:-:S04]  /*2ab0*/  SEL R4, RZ, 0x1, P1 ;  /* 0x00000001ff047807 */ /* 0x000fc80000800000 */
[----:B------:R-:W-:Y:S02]  /*2ac0*/  LOP3.LUT R10, R10, R4, RZ, 0x3c, !PT ;  /* 0x000000040a0a7212 */ /* 0x000fe400078e3cff */
[----:B--2---:R-:W-:-:S04]  /*2ad0*/  SEL R0, RZ, 0x1, P0 ;  /* 0x00000001ff007807 */ /* 0x004fc80000000000 */
[----:B------:R-:W-:Y:S01]  /*2ae0*/  LOP3.LUT R9, R9, R0, RZ, 0x3c, !PT ;  /* 0x0000000009097212 */ /* 0x000fe200078e3cff */
[----:B------:R-:W-:Y:S06]  /*2af0*/  @P3 BRA `(.L_x_47) ;  /* 0xfffffffc002c3947 */ /* 0x000fec000383ffff */
[----:B------:R-:W-:Y:S01]  /*2b00*/  ULEA UR5, UR6, UR37, 0x3 ;  /* 0x0000002506057291 */ /* 0x000fe2000f8e18ff */
[----:B------:R-:W-:-:S08]  /*2b10*/  SHF.L.U32 R2, R12, 0x1f, RZ ;  /* 0x0000001f0c027819 */ /* 0x000fd000000006ff */
[----:B------:R-:W1:Y:S02]  /*2b20*/  SYNCS.PHASECHK.TRANS64 P0, [UR5+0xc0], R2 ;  /* 0x0000c002ff0075a7 */ /* 0x000e640008001005 */
[----:B-1----:R-:W-:Y:S05]  /*2b30*/  @P0 BRA `(.L_x_48) ;  /* 0x0000000000080947 */ /* 0x002fea0003800000 */
[----:B------:R-:W1:Y:S02]  /*2b40*/  SYNCS.PHASECHK.TRANS64.TRYWAIT P0, [UR5+0xc0], R2 ;  /* 0x0000c002ff0075a7 */ /* 0x000e640008001105 */
[----:B-1----:R-:W-:Y:S05]  /*2b50*/  @!P0 BRA `(.L_x_49) ;  /* 0x0000004c00b88947 */ /* 0x002fea0003800000 */
.L_x_48:
[----:B------:R-:W-:-:S04]  /*2b60*/  UIADD3 UR4, UPT, UPT, UR6, 0x1, URZ ;  /* 0x0000000106047890 */ /* 0x000fc8000fffe0ff */
[----:B------:R-:W-:-:S04]  /*2b70*/  UISETP.NE.AND UP0, UPT, UR4, 0x2, UPT ;  /* 0x000000020400788c */ /* 0x000fc8000bf05270 */
[----:B------:R-:W-:Y:S02]  /*2b80*/  USEL UR7, URZ, 0x1, UP0 ;  /* 0x00000001ff077887 */ /* 0x000fe40008000000 */
[----:B------:R-:W-:-:S04]  /*2b90*/  USEL UR4, UR4, URZ, UP0 ;  /* 0x000000ff04047287 */ /* 0x000fc80008000000 */
[----:B------:R-:W-:Y:S01]  /*2ba0*/  ULEA UR4, UR4, UR37, 0x3 ;  /* 0x0000002504047291 */ /* 0x000fe2000f8e18ff */
[----:B-1----:R-:W-:-:S04]  /*2bb0*/  LOP3.LUT R2, R12, UR7, RZ, 0x3c, !PT ;  /* 0x000000070c027c12 */ /* 0x002fc8000f8e3cff */
[----:B------:R-:W-:-:S04]  /*2bc0*/  SHF.L.U32 R0, R2, 0x1f, RZ ;  /* 0x0000001f02007819 */ /* 0x000fc800000006ff */
[----:B------:R-:W1:Y:S02]  /*2bd0*/  SYNCS.PHASECHK.TRANS64 P0, [UR4+0xc0], R0 ;  /* 0x0000c000ff0075a7 */ /* 0x000e640008001004 */
[----:B-1----:R-:W-:Y:S05]  /*2be0*/  @P0 EXIT ;  /* 0x000000000000094d */ /* 0x002fea0003800000 */
[----:B------:R-:W-:Y:S02]  /*2bf0*/  SHF.L.U32 R2, R2, 0x1f, RZ ;  /* 0x0000001f02027819 */ /* 0x000fe400000006ff */
[----:B------:R-:W-:-:S07]  /*2c00*/  MOV R0, UR4 ;  /* 0x0000000400007c02 */ /* 0x000fce0008000f00 */
.L_x_50:
[----:B-1----:R1:W2:Y:S02]  /*2c10*/  SYNCS.PHASECHK.TRANS64.TRYWAIT P0, [R0+URZ+0xc0], R2 ;  /* 0x0000c002000075a7 */ /* 0x0022a400080011ff */
[----:B--2---:R-:W-:Y:S05]  /*2c20*/  @!P0 NANOSLEEP.SYNCS 0x989680 ;  /* 0x009896800000895d */ /* 0x004fea0003900000 */
[----:B------:R-:W2:Y:S02]  /*2c30*/  @!P0 SYNCS.PHASECHK.TRANS64 P0, [R0+URZ+0xc0], R2 ;  /* 0x0000c002000085a7 */ /* 0x000ea400080010ff */
[----:B--2---:R-:W-:Y:S05]  /*2c40*/  @P0 EXIT ;  /* 0x000000000000094d */ /* 0x004fea0003800000 */
[----:B------:R-:W-:Y:S05]  /*2c50*/  BRA `(.L_x_50) ;  /* 0xfffffffc00ec7947 */ /* 0x000fea000383ffff */
.L_x_43:
[----:B------:R-:W-:-:S09]  /*2c60*/  UISETP.NE.AND UP1, UPT, UR8, URZ, UPT ;  /* 0x000000ff0800728c */ /* 0x000fd2000bf25270 */
[----:B------:R-:W-:Y:S05]  /*2c70*/  BRA.U UP1, `(.L_x_51) ;  /* 0x0000000d017c7547 */ /* 0x000fea000b800000 */
[----:B------:R-:W-:Y:S01]  /*2c80*/  UMOV UR4, 0x40 ;  /* 0x0000004000047882 */ /* 0x000fe20000000000 */
[----:B------:R-:W-:Y:S01]  /*2c90*/  NOP ;  /* 0x0000000000007918 */ /* 0x000fe20000000000 */
[----:B------:R-:W-:Y:S01]  /*2ca0*/  ULEA UR4, UR37, UR4, 0x18 ;  /* 0x0000000425047291 */ /* 0x000fe2000f8ec0ff */
[----:B------:R-:W-:Y:S02]  /*2cb0*/  UMOV UR5, 0x400 ;  /* 0x0000040000057882 */ /* 0x000fe40000000000 */
[----:B------:R-:W-:-:S06]  /*2cc0*/  ULEA UR37, UR37, UR5, 0x18 ;  /* 0x0000000525257291 */ /* 0x000fcc000f8ec0ff */
[----:B------:R-:W1:Y:S02]  /*2cd0*/  LDS.U8 R0, [UR4+0x1c] ;  /* 0x00001c04ff007984 */ /* 0x000e640008000000 */
[----:B-1----:R-:W-:-:S13]  /*2ce0*/  ISETP.NE.AND P0, PT, R0, RZ, PT ;  /* 0x000000ff0000720c */ /* 0x002fda0003f05270 */
[----:B------:R-:W-:Y:S05]  /*2cf0*/  @P0 BRA `(.L_x_52) ;  /* 0x0000000000580947 */ /* 0x000fea0003800000 */
[----:B------:R-:W-:-:S13]  /*2d00*/  ELECT P0, URZ, PT ;  /* 0x0000000000ff782f */ /* 0x000fda0003800000 */
[----:B------:R-:W-:Y:S05]  /*2d10*/  @!P0 BRA `(.L_x_53) ;  /* 0x0000000000608947 */ /* 0x000fea0003800000 */
[----:B------:R-:W-:Y:S01]  /*2d20*/  UMOV UR5, 0x10 ;  /* 0x0000001000057882 */ /* 0x000fe20000000000 */
[----:B------:R-:W-:Y:S01]  /*2d30*/  HFMA2 R0, -RZ, RZ, 0, 5.9604644775390625e-08 ;  /* 0x00000001ff007431 */ /* 0x000fe200000001ff */
[----:B------:R-:W-:-:S03]  /*2d40*/  MOV R2, 0xffff ;  /* 0x0000ffff00027802 */ /* 0x000fc60000000f00 */
[----:B------:R-:W-:Y:S04]  /*2d50*/  DEPBAR.LE SB1, 0x36 ;  /* 0x00009d800000791a */ /* 0x000fe80000000000 */
[----:B------:R-:W1:Y:S02]  /*2d60*/  UTCATOMSWS.FIND_AND_SET.ALIGN UP0, UR5, UR5 ;  /* 0x00000005000575e3 */ /* 0x000e640008000800 */
[----:B-1----:R-:W-:Y:S01]  /*2d70*/  MOV R3, UR5 ;  /* 0x0000000500037c02 */ /* 0x002fe20008000f00 */
[----:B------:R-:W-:Y:S06]  /*2d80*/  BRA.U UP0, `(.L_x_54) ;  /* 0x0000000100187547 */ /* 0x000fec000b800000 */
.L_x_55:
[----:B------:R-:W-:Y:S05]  /*2d90*/  NANOSLEEP 0x64 ;  /* 0x000000640000795d */ /* 0x000fea0003800000 */
[----:B------:R-:W-:-:S05]  /*2da0*/  UMOV UR5, 0x10 ;  /* 0x0000001000057882 */ /* 0x000fca0000000000 */
[----:B------:R-:W-:Y:S04]  /*2db0*/  DEPBAR.LE SB1, 0x36 ;  /* 0x00009d800000791a */ /* 0x000fe80000000000 */
[----:B------:R-:W1:Y:S02]  /*2dc0*/  UTCATOMSWS.FIND_AND_SET.ALIGN UP0, UR5, UR5 ;  /* 0x00000005000575e3 */ /* 0x000e640008000800 */
[----:B-1----:R-:W-:Y:S01]  /*2dd0*/  MOV R3, UR5 ;  /* 0x0000000500037c02 */ /* 0x002fe20008000f00 */
[----:B------:R-:W-:Y:S05]  /*2de0*/  BRA.U !UP0, `(.L_x_55) ;  /* 0xfffffffd08e87547 */ /* 0x000fea000b83ffff */
.L_x_54:
[-C--:B------:R-:W-:Y:S02]  /*2df0*/  SHF.L.U32 R2, R2, R3.reuse, RZ ;  /* 0x0000000302027219 */ /* 0x080fe400000006ff */
[----:B------:R-:W-:Y:S01]  /*2e00*/  SHF.L.U32 R0, R0, R3, RZ ;  /* 0x0000000300007219 */ /* 0x000fe200000006ff */
[----:B------:R-:W-:Y:S02]  /*2e10*/  IMAD.SHL.U32 R3, R3, 0x20, RZ ;  /* 0x0000002003037824 */ /* 0x000fe400078e00ff */
[----:B------:R1:W-:Y:S04]  /*2e20*/  ATOMS.OR RZ, [UR4+0x14], R2 ;  /* 0x00001402ffff798c */ /* 0x0003e8000b000004 */
[----:B------:R1:W-:Y:S04]  /*2e30*/  ATOMS.OR RZ, [UR4+0x18], R0 ;  /* 0x00001800ffff798c */ /* 0x0003e8000b000004 */
[----:B------:R1:W-:Y:S01]  /*2e40*/  STS [UR37+0x160], R3 ;  /* 0x00016003ff007988 */ /* 0x0003e20008000825 */
[----:B------:R-:W-:Y:S05]  /*2e50*/  BRA `(.L_x_53) ;  /* 0x0000000000107947 */ /* 0x000fea0003800000 */
.L_x_52:
[----:B------:R-:W-:Y:S02]  /*2e60*/  MOV R0, 0xffffffff ;  /* 0xffffffff00007802 */ /* 0x000fe40000000f00 */
[----:B------:R-:W-:-:S03]  /*2e70*/  MOV R2, 0x2ea0 ;  /* 0x00002ea000027802 */ /* 0x000fc60000000f00 */
[----:B------:R1:W-:Y:S04]  /*2e80*/  STS [UR37+0x160], R0 ;  /* 0x00016000ff007988 */ /* 0x0003e80008000825 */
[----:B-1-3-5:R-:W-:Y:S05]  /*2e90*/  CALL.REL.NOINC `($__internal_1_$__cuda_sm10x_tcgen05_guardrail_trap_phase_invalid_during_alloc) ;  /* 0x00000050008c7944 */ /* 0x02afea0003c00000 */
.L_x_53:
[----:B------:R-:W-:Y:S05]  /*2ea0*/  WARPSYNC.ALL ;  /* 0x0000000000007948 */ /* 0x000fea0003800000 */
[----:B------:R-:W2:Y:S01]  /*2eb0*/  S2UR UR6, SR_CgaCtaId ;  /* 0x00000000000679c3 */ /* 0x000ea20000008800 */
[----:B------:R-:W-:Y:S01]  /*2ec0*/  UMOV UR4, 0x400 ;  /* 0x0000040000047882 */ /* 0x000fe20000000000 */
[----:B------:R-:W-:-:S06]  /*2ed0*/  NOP ;  /* 0x0000000000007918 */ /* 0x000fcc0000000000 */
[----:B------:R-:W-:Y:S06]  /*2ee0*/  BAR.ARV 0x6, 0xa0 ;  /* 0x0182800000007b1d */ /* 0x000fec0000002000 */
[----:B------:R-:W4:Y:S01]  /*2ef0*/  LDCU UR7, c[0x0][0x38c] ;  /* 0x00007180ff0777ac */ /* 0x000f220008000800 */
[----:B------:R-:W-:Y:S01]  /*2f00*/  IMAD.MOV.U32 R11, RZ, RZ, 0x1 ;  /* 0x00000001ff0b7424 */ /* 0x000fe200078e00ff */
[----:B------:R-:W-:Y:S01]  /*2f10*/  CS2R R8, SRZ ;  /* 0x0000000000087805 */ /* 0x000fe2000001ff00 */
[----:B------:R-:W-:Y:S01]  /*2f20*/  IMAD.MOV.U32 R10, RZ, RZ, RZ ;  /* 0x000000ffff0a7224 */ /* 0x000fe200078e00ff */
[----:B------:R-:W-:Y:S01]  /*2f30*/  UMOV UR18, URZ ;  /* 0x000000ff00127c82 */ /* 0x000fe20008000000 */
[----:B------:R-:W-:Y:S01]  /*2f40*/  UMOV UR17, URZ ;  /* 0x000000ff00117c82 */ /* 0x000fe20008000000 */
[----:B------:R-:W-:Y:S01]  /*2f50*/  UMOV UR22, 0x0 ;  /* 0x0000000000167882 */ /* 0x000fe20000000000 */
[----:B------:R-:W-:Y:S01]  /*2f60*/  UMOV UR23, 0x8100010 ;  /* 0x0810001000177882 */ /* 0x000fe20000000000 */
[----:B------:R-:W-:Y:S01]  /*2f70*/  UMOV UR20, 0x0 ;  /* 0x0000000000147882 */ /* 0x000fe20000000000 */
[----:B------:R-:W-:Y:S01]  /*2f80*/  UMOV UR21, 0x8100010 ;  /* 0x0810001000157882 */ /* 0x000fe20000000000 */
[----:B--2---:R-:W-:Y:S01]  /*2f90*/  ULEA UR6, UR6, UR4, 0x18 ;  /* 0x0000000406067291 */ /* 0x004fe2000f8ec0ff */
[----:B------:R-:W2:Y:S03]  /*2fa0*/  LDCU UR4, c[0x0][0x38c] ;  /* 0x00007180ff0477ac */ /* 0x000ea60008000800 */
[----:B------:R-:W-:-:S02]  /*2fb0*/  UIADD3 UR11, UPT, UPT, UR6, 0x6400, URZ ;  /* 0x00006400060b7890 */ /* 0x000fc4000fffe0ff */
[----:B----4-:R-:W-:-:S03]  /*2fc0*/  UIADD3 UR7, UPT, UPT, UR7, 0x1f, URZ ;  /* 0x0000001f07077890 */ /* 0x010fc6000fffe0ff */
[----:B-1----:R-:W1:Y:S01]  /*2fd0*/  LDS R0, [UR6+0x160] ;  /* 0x00016006ff007984 */ /* 0x002e620008000800 */
[----:B------:R-:W-:Y:S02]  /*2fe0*/  UIADD3 UR12, UPT, UPT, UR6, 0x14400, URZ ;  /* 0x00014400060c7890 */ /* 0x000fe4000fffe0ff */
[----:B------:R-:W-:Y:S02]  /*2ff0*/  USHF.R.S32.HI UR5, URZ, 0x1f, UR7 ;  /* 0x0000001fff057899 */ /* 0x000fe40008011407 */
[----:B------:R-:W-:Y:S02]  /*3000*/  USHF.R.U32.HI UR11, URZ, 0x4, UR11 ;  /* 0x00000004ff0b7899 */ /* 0x000fe4000801160b */
[----:B------:R-:W-:Y:S02]  /*3010*/  ULEA.HI UR5, UR5, UR7, URZ, 0x5 ;  /* 0x0000000705057291 */ /* 0x000fe4000f8f28ff */
[----:B------:R-:W-:Y:S02]  /*3020*/  USHF.R.U32.HI UR12, URZ, 0x4, UR12 ;  /* 0x00000004ff0c7899 */ /* 0x000fe4000801160c */
[----:B------:R-:W-:-:S02]  /*3030*/  USHF.R.S32.HI UR5, URZ, 0x5, UR5 ;  /* 0x00000005ff057899 */ /* 0x000fc40008011405 */
[----:B------:R-:W-:Y:S02]  /*3040*/  ULOP3.LUT UR11, UR11, 0x3fff, URZ, 0xc0, !UPT ;  /* 0x00003fff0b0b7892 */ /* 0x000fe4000f8ec0ff */
[----:B------:R-:W-:Y:S02]  /*3050*/  UISETP.LT.AND UP0, UPT, UR5, 0x1, UPT ;  /* 0x000000010500788c */ /* 0x000fe4000bf01270 */
[----:B------:R-:W-:Y:S02]  /*3060*/  ULOP3.LUT UR12, UR12, 0x3fff, URZ, 0xc0, !UPT ;  /* 0x00003fff0c0c7892 */ /* 0x000fe4000f8ec0ff */
[----:B------:R-:W-:Y:S02]  /*3070*/  USEL UR10, UR5, 0x1, !UP0 ;  /* 0x00000001050a7887 */ /* 0x000fe4000c000000 */
[----:B------:R-:W-:Y:S02]  /*3080*/  ULOP3.LUT UR11, UR11, 0x10000, URZ, 0xfc, !UPT ;  /* 0x000100000b0b7892 */ /* 0x000fe4000f8efcff */
[----:B------:R-:W-:-:S02]  /*3090*/  ULOP3.LUT UR12, UR12, 0x10000, URZ, 0xfc, !UPT ;  /* 0x000100000c0c7892 */ /* 0x000fc4000f8efcff */
[----:B------:R-:W-:Y:S02]  /*30a0*/  UIADD3 UR10, UPT, UPT, -UR10, URZ, URZ ;  /* 0x000000ff0a0a7290 */ /* 0x000fe4000fffe1ff */
[----:B--2---:R-:W-:Y:S01]  /*30b0*/  UISETP.GE.AND UP3, UPT, UR4, 0x1, UPT ;  /* 0x000000010400788c */ /* 0x004fe2000bf66270 */
[----:B-1----:R-:W-:-:S15]  /*30c0*/  R2UR UR19, R0 ;  /* 0x00000000001372ca */ /* 0x002fde00000e0000 */
.L_x_62:
[----:B------:R-:W-:Y:S02]  /*30d0*/  LEA R0, R10, UR6, 0x3 ;  /* 0x000000060a007c11 */ /* 0x000fe4000f8e18ff */
[----:B------:R-:W-:Y:S02]  /*30e0*/  SHF.L.U32 R2, R9, 0x1f, RZ ;  /* 0x0000001f09027819 */ /* 0x000fe400000006ff */
[----:B------:R-:W-:Y:S01]  /*30f0*/  PLOP3.LUT P0, PT, PT, PT, UP3, 0x80, 0x8 ;  /* 0x000000000008781c */ /* 0x000fe20003f0f038 */
[----:B------:R-:W-:Y:S01]  /*3100*/  VIADD R3, R0, 0xc0 ;  /* 0x000000c000037836 */ /* 0x000fe20000000000 */
[----:B-1----:R-:W1:Y:S02]  /*3110*/  SYNCS.PHASECHK.TRANS64.TRYWAIT P1, [R0+URZ+0xb0], R2 ;  /* 0x0000b002000075a7 */ /* 0x002e6400080211ff */
[----:B-1--4-:R-:W-:Y:S09]  /*3120*/  @!P1 BRA `(.L_x_56) ;  /* 0x00000048005c9947 */ /* 0x012ff20003800000 */
.L_x_139:
[----:B------:R-:W-:Y:S01]  /*3130*/  LEA R4, R10, UR6, 0x4 ;  /* 0x000000060a047c11 */ /* 0x000fe2000f8e20ff */
[----:B------:R-:W-:Y:S01]  /*3140*/  @UP3 ULEA UR4, UR17, UR6, 0x3 ;  /* 0x0000000611043291 */ /* 0x000fe2000f8e18ff */
[----:B------:R-:W-:Y:S01]  /*3150*/  PLOP3.LUT P2, PT, PT, PT, PT, 0x80, 0x8 ;  /* 0x000000000008781c */ /* 0x000fe20003f4f070 */
[----:B------:R-:W-:Y:S01]  /*3160*/  ULEA UR8, UR18, UR6, 0x3 ;  /* 0x0000000612087291 */ /* 0x000fe2000f8e18ff */
[----:B------:R-:W-:Y:S01]  /*3170*/  PRMT R3, RZ, 0x654, R3 ;  /* 0x00000654ff037816 */ /* 0x000fe20000000003 */
[----:B------:R-:W-:Y:S01]  /*3180*/  ULEA UR9, UR18, UR19, 0x6 ;  /* 0x0000001312097291 */ /* 0x000fe2000f8e30ff */
[----:B------:R-:W2:Y:S01]  /*3190*/  LDS.128 R4, [R4+0x140] ;  /* 0x0001400004047984 */ /* 0x000ea20000000c00 */
[----:B-1----:R-:W-:Y:S02]  /*31a0*/  @P0 SHF.L.U32 R2, R8, 0x1f, RZ ;  /* 0x0000001f08020819 */ /* 0x002fe400000006ff */
[----:B------:R-:W-:Y:S01]  /*31b0*/  SHF.L.U32 R0, R11, 0x1f, RZ ;  /* 0x0000001f0b007819 */ /* 0x000fe200000006ff */
[----:B------:R-:W-:Y:S01]  /*31c0*/  @!PT LDS RZ, [RZ] ;  /* 0x00000000fffff984 */ /* 0x000fe20000000800 */
[----:B------:R-:W-:Y:S01]  /*31d0*/  @!PT LDS RZ, [RZ] ;  /* 0x00000000fffff984 */ /* 0x000fe20000000800 */
[----:B------:R-:W-:Y:S01]  /*31e0*/  @!PT LDS RZ, [RZ] ;  /* 0x00000000fffff984 */ /* 0x000fe20000000800 */
[----:B------:R-:W-:Y:S01]  /*31f0*/  @!PT LDS RZ, [RZ] ;  /* 0x00000000fffff984 */ /* 0x000fe20000000800 */
[----:B------:R1:W-:Y:S06]  /*3200*/  MEMBAR.ALL.CTA ;  /* 0x0000000000007992 */ /* 0x0003ec0000008000 */
[----:B-1----:R-:W1:Y:S02]  /*3210*/  FENCE.VIEW.ASYNC.S ;  /* 0x00000000000073c6 */ /* 0x002e640000000000 */
[----:B-1----:R1:W-:Y:S01]  /*3220*/  SYNCS.ARRIVE.TRANS64.RED.A1T0 RZ, [R3+URZ], RZ ;  /* 0x000000ff03ff79a7 */ /* 0x0023e200081004ff */
[----:B------:R1:W4:Y:S01]  /*3230*/  @P0 SYNCS.PHASECHK.TRANS64.TRYWAIT P2, [UR4], R2 ;  /* 0x00000002ff0005a7 */ /* 0x0003220008041104 */
[----:B--2---:R-:W-:Y:S01]  /*3240*/  LOP3.LUT P1, RZ, R6, 0x1, RZ, 0xc0, !PT ;  /* 0x0000000106ff7812 */ /* 0x004fe2000782c0ff */
[----:B------:R-:W2:Y:S02]  /*3250*/  SYNCS.PHASECHK.TRANS64.TRYWAIT P0, [UR8+0xf0], R0 ;  /* 0x0000f000ff0075a7 */ /* 0x000ea40008001108 */
[----:B-12-4-:R-:W-:Y:S10]  /*3260*/  @!P0 BRA `(.L_x_57) ;  /* 0x0000004800208947 */ /* 0x016ff40003800000 */
.L_x_141:
[----:B------:R-:W-:Y:S01]  /*3270*/  IADD3 R10, PT, PT, R10, 0x1, RZ ;  /* 0x000000010a0a7810 */ /* 0x000fe20007ffe0ff */
[----:B------:R-:W-:Y:S06]  /*3280*/  BRA.U !UP3, `(.L_x_58) ;  /* 0x000000010b987547 */ /* 0x000fec000b800000 */
[----:B------:R-:W-:Y:S01]  /*3290*/  UPLOP3.LUT UP4, UPT, UPT, UPT, UPT, 0x40, 0x4 ;  /* 0x000000000004789c */ /* 0x000fe20003f8e870 */
[----:B------:R-:W-:Y:S01]  /*32a0*/  UMOV UR16, UR10 ;  /* 0x0000000a00107c82 */ /* 0x000fe20008000000 */
[----:B------:R-:W-:Y:S01]  /*32b0*/  UMOV UR15, UR5 ;  /* 0x00000005000f7c82 */ /* 0x000fe20008000000 */
[----:B------:R-:W-:-:S08]  /*32c0*/  UMOV UR14, UR17 ;  /* 0x00000011000e7c82 */ /* 0x000fd00008000000 */
.L_x_61:
[----:B------:R-:W-:Y:S02]  /*32d0*/  UIADD3 UR16, UPT, UPT, UR16, 0x1, URZ ;  /* 0x0000000110107890 */ /* 0x000fe4000fffe0ff */
[----:B--2---:R-:W-:Y:S02]  /*32e0*/  ULEA UR7, UR14, UR6, 0x3 ;  /* 0x000000060e077291 */ /* 0x004fe4000f8e18ff */
[----:B------:R-:W-:Y:S01]  /*32f0*/  UISETP.NE.AND UP0, UPT, UR16, URZ, UPT ;  /* 0x000000ff1000728c */ /* 0x000fe2000bf05270 */
[----:B----4-:R-:W-:Y:S10]  /*3300*/  @P2 BRA `(.L_x_59) ;  /* 0x00000000000c2947 */ /* 0x010ff40003800000 */
[----:B-1----:R-:W-:Y:S04]  /*3310*/  SHF.L.U32 R2, R8, 0x1f, RZ ;  /* 0x0000001f08027819 */ /* 0x002fe800000006ff */
[----:B------:R-:W1:Y:S02]  /*3320*/  SYNCS.PHASECHK.TRANS64.TRYWAIT P0, [UR7], R2 ;  /* 0x00000002ff0075a7 */ /* 0x000e640008001107 */
[----:B-1----:R-:W-:Y:S05]  /*3330*/  @!P0 BRA `(.L_x_60) ;  /* 0x0000004800048947 */ /* 0x002fea0003800000 */
.L_x_59:
[----:B------:R-:W-:Y:S01]  /*3340*/  UISETP.NE.AND UP1, UPT, UR15, 0x1, UPT ;  /* 0x000000010f00788c */ /* 0x000fe2000bf25270 */
[----:B------:R-:W-:Y:S01]  /*3350*/  PLOP3.LUT P2, PT, PT, PT, PT, 0x80, 0x8 ;  /* 0x000000000008781c */ /* 0x000fe20003f4f070 */
[----:B------:R-:W-:Y:S02]  /*3360*/  UIADD3 UR17, UPT, UPT, UR14, 0x1, URZ ;  /* 0x000000010e117890 */ /* 0x000fe4000fffe0ff */
[----:B------:R-:W-:Y:S02]  /*3370*/  ULEA UR24, UR14, UR12, 0x8 ;  /* 0x0000000c0e187291 */ /* 0x000fe4000f8e40ff */
[----:B------:R-:W-:Y:S01]  /*3380*/  UISETP.NE.AND UP2, UPT, UR17, 0x7, UPT ;  /* 0x000000071100788c */ /* 0x000fe2000bf45270 */
[----:B------:R-:W-:Y:S01]  /*3390*/  PLOP3.LUT P0, PT, PT, PT, UP1, 0x80, 0x8 ;  /* 0x000000000008781c */ /* 0x000fe20003f0f018 */
[----:B------:R-:W-:Y:S02]  /*33a0*/  ULEA UR26, UR14, UR11, 0x9 ;  /* 0x0000000b0e1a7291 */ /* 0x000fe4000f8e48ff */
[----:B------:R-:W-:Y:S02]  /*33b0*/  USEL UR13, URZ, 0x1, UP2 ;  /* 0x00000001ff0d7887 */ /* 0x000fe40009000000 */
[----:B------:R-:W-:Y:S02]  /*33c0*/  USEL UR17, UR17, URZ, UP2 ;  /* 0x000000ff11117287 */ /* 0x000fe40009000000 */
[----:B------:R-:W-:Y:S02]  /*33d0*/  UIADD3 UR30, UPT, UPT, UR24, 0x2, URZ ;  /* 0x00000002181e7890 */ /* 0x000fe4000fffe0ff */
[----:B------:R-:W-:Y:S01]  /*33e0*/  @UP1 ULEA UR4, UR17, UR6, 0x3 ;  /* 0x0000000611041291 */ /* 0x000fe2000f8e18ff */
[----:B------:R-:W-:Y:S01]  /*33f0*/  LOP3.LUT R8, R8, UR13, RZ, 0x3c, !PT ;  /* 0x0000000d08087c12 */ /* 0x000fe2000f8e3cff */
[----:B------:R-:W-:Y:S02]  /*3400*/  UIADD3 UR28, UPT, UPT, UR26, 0x2, URZ ;  /* 0x000000021a1c7890 */ /* 0x000fe4000fffe0ff */
[----:B------:R-:W-:Y:S01]  /*3410*/  UIADD3 UR7, UPT, UPT, UR7, 0x38, URZ ;  /* 0x0000003807077890 */ /* 0x000fe2000fffe0ff */
[----:B-1----:R-:W-:Y:S01]  /*3420*/  @P0 SHF.L.U32 R0, R8, 0x1f, RZ ;  /* 0x0000001f08000819 */ /* 0x002fe200000006ff */
[----:B------:R-:W-:Y:S01]  /*3430*/  UMOV UR25, 0x80004020 ;  /* 0x8000402000197882 */ /* 0x000fe20000000000 */
[----:B------:R-:W-:Y:S01]  /*3440*/  UMOV UR27, 0x80004020 ;  /* 0x80004020001b7882 */ /* 0x000fe20000000000 */
[----:B------:R-:W-:Y:S01]  /*3450*/  UMOV UR31, 0x80004020 ;  /* 0x80004020001f7882 */ /* 0x000fe20000000000 */
[----:B------:R2:W4:Y:S01]  /*3460*/  @P0 SYNCS.PHASECHK.TRANS64.TRYWAIT P2, [UR4], R0 ;  /* 0x00000000ff0005a7 */ /* 0x0005220008041104 */
[----:B------:R-:W-:Y:S01]  /*3470*/  UIADD3 UR15, UPT, UPT, UR15, -0x1, URZ ;  /* 0xffffffff0f0f7890 */ /* 0x000fe2000fffe0ff */
[----:B------:R2:W-:Y:S01]  /*3480*/  UTCHMMA gdesc[UR26], gdesc[UR24], tmem[UR9], tmem[UR22], idesc[UR23], UP4 ;  /* 0x00ff16181a0075ea */ /* 0x0005e2000a000009 */
[----:B------:R-:W-:Y:S01]  /*3490*/  UPLOP3.LUT UP4, UPT, UPT, UPT, UPT, 0x80, 0x8 ;  /* 0x000000000008789c */ /* 0x000fe20003f8f070 */
[----:B------:R-:W-:Y:S01]  /*34a0*/  UMOV UR29, 0x80004020 ;  /* 0x80004020001d7882 */ /* 0x000fe20000000000 */
[----:B------:R-:W-:Y:S01]  /*34b0*/  UMOV UR14, UR17 ;  /* 0x00000011000e7c82 */ /* 0x000fe20008000000 */
[----:B------:R2:W-:Y:S01]  /*34c0*/  UTCHMMA gdesc[UR28], gdesc[UR30], tmem[UR9], tmem[UR20], idesc[UR21], UPT ;  /* 0x00ff141e1c0075ea */ /* 0x0005e2000b800009 */
[----:B------:R2:W-:Y:S01]  /*34d0*/  UTCBAR [UR7], URZ ;  /* 0x000000ff070073e9 */ /* 0x0005e200080000ff */
[----:B------:R-:W-:Y:S06]  /*34e0*/  BRA.U UP0, `(.L_x_61) ;  /* 0xfffffffd00787547 */ /* 0x000fec000b83ffff */
.L_x_58:
[----:B------:R-:W-:Y:S01]  /*34f0*/  UIADD3 UR18, UPT, UPT, UR18, 0x1, URZ ;  /* 0x0000000112127890 */ /* 0x000fe2000fffe0ff */
[C---:B------:R-:W-:Y:S01]  /*3500*/  ISETP.NE.AND P0, PT, R10.reuse, 0x2, PT ;  /* 0x000000020a00780c */ /* 0x040fe20003f05270 */
[----:B------:R-:W-:Y:S02]  /*3510*/  UIADD3 UR8, UPT, UPT, UR8, 0xd0, URZ ;  /* 0x000000d008087890 */ /* 0x000fe4000fffe0ff */
[----:B------:R-:W-:Y:S01]  /*3520*/  UISETP.NE.AND UP0, UPT, UR18, 0x4, UPT ;  /* 0x000000041200788c */ /* 0x000fe2000bf05270 */
[----:B-12---:R-:W-:Y:S02]  /*3530*/  SEL R0, RZ, 0x1, P0 ;  /* 0x00000001ff007807 */ /* 0x006fe40000000000 */
[----:B------:R-:W-:Y:S01]  /*3540*/  SEL R10, R10, RZ, P0 ;  /* 0x000000ff0a0a7207 */ /* 0x000fe20000000000 */
[----:B------:R-:W-:Y:S01]  /*3550*/  USEL UR4, URZ, 0x1, UP0 ;  /* 0x00000001ff047887 */ /* 0x000fe20008000000 */
[----:B------:R-:W-:Y:S01]  /*3560*/  LOP3.LUT R9, R9, R0, RZ, 0x3c, !PT ;  /* 0x0000000009097212 */ /* 0x000fe200078e3cff */
[----:B------:R-:W-:Y:S01]  /*3570*/  USEL UR18, UR18, URZ, UP0 ;  /* 0x000000ff12127287 */ /* 0x000fe20008000000 */
[----:B------:R1:W-:Y:S03]  /*3580*/  UTCBAR [UR8], URZ ;  /* 0x000000ff080073e9 */ /* 0x0003e600080000ff */
[----:B------:R-:W-:Y:S01]  /*3590*/  LOP3.LUT R11, R11, UR4, RZ, 0x3c, !PT ;  /* 0x000000040b0b7c12 */ /* 0x000fe2000f8e3cff */
[----:B------:R-:W-:Y:S07]  /*35a0*/  @P1 BRA `(.L_x_62) ;  /* 0xfffffff800c81947 */ /* 0x000fee000383ffff */
[----:B------:R-:W2:Y:S01]  /*35b0*/  S2UR UR4, SR_CgaCtaId ;  /* 0x00000000000479c3 */ /* 0x000ea20000008800 */
[----:B------:R-:W-:Y:S01]  /*35c0*/  ELECT P0, URZ, PT ;  /* 0x0000000000ff782f */ /* 0x000fe20003800000 */
[----:B------:R-:W-:Y:S01]  /*35d0*/  IMAD.MOV.U32 R0, RZ, RZ, 0x1 ;  /* 0x00000001ff007424 */ /* 0x000fe200078e00ff */
[----:B------:R-:W-:Y:S01]  /*35e0*/  UIADD3 UR6, UPT, UPT, UR6, 0xf0, URZ ;  /* 0x000000f006067890 */ /* 0x000fe2000fffe0ff */
[----:B------:R-:W-:Y:S01]  /*35f0*/  SHF.L.U32 R2, R11, 0x1f, RZ ;  /* 0x0000001f0b027819 */ /* 0x000fe200000006ff */
[----:B------:R-:W-:-:S03]  /*3600*/  UMOV UR5, 0x40 ;  /* 0x0000004000057882 */ /* 0x000fc60000000000 */
[----:B------:R-:W-:Y:S01]  /*3610*/  UVIRTCOUNT.DEALLOC.SMPOOL 0x80 ;  /* 0x000000800000784c */ /* 0x000fe20000000000 */
[----:B--2---:R-:W-:Y:S02]  /*3620*/  ULEA UR4, UR4, UR5, 0x18 ;  /* 0x0000000504047291 */ /* 0x004fe4000f8ec0ff */
[----:B------:R-:W-:-:S07]  /*3630*/  ULEA UR5, UR18, UR6, 0x3 ;  /* 0x0000000612057291 */ /* 0x000fce000f8e18ff */
[----:B------:R2:W-:Y:S02]  /*3640*/  @P0 STS.U8 [UR4+0x1c], R0 ;  /* 0x00001c00ff000988 */ /* 0x0005e40008000004 */
[----:B------:R-:W3:Y:S02]  /*3650*/  SYNCS.PHASECHK.TRANS64.TRYWAIT P0, [UR5], R2 ;  /* 0x00000002ff0075a7 */ /* 0x000ee40008001105 */
[----:B--23--:R-:W-:Y:S05]  /*3660*/  @!P0 BRA `(.L_x_63) ;  /* 0x0000004400508947 */ /* 0x00cfea0003800000 */
.L_x_144:
[----:B------:R-:W-:-:S04]  /*3670*/  UIADD3 UR7, UPT, UPT, UR18, 0x1, URZ ;  /* 0x0000000112077890 */ /* 0x000fc8000fffe0ff */
[----:B------:R-:W-:-:S04]  /*3680*/  UISETP.NE.AND UP0, UPT, UR7, 0x4, UPT ;  /* 0x000000040700788c */ /* 0x000fc8000bf05270 */
[----:B-1----:R-:W-:Y:S02]  /*3690*/  USEL UR8, URZ, 0x1, UP0 ;  /* 0x00000001ff087887 */ /* 0x002fe40008000000 */
[----:B------:R-:W-:-:S04]  /*36a0*/  USEL UR7, UR7, URZ, UP0 ;  /* 0x000000ff07077287 */ /* 0x000fc80008000000 */
[----:B------:R-:W-:Y:S01]  /*36b0*/  ULEA UR5, UR7, UR6, 0x3 ;  /* 0x0000000607057291 */ /* 0x000fe2000f8e18ff */
[----:B--2---:R-:W-:-:S04]  /*36c0*/  LOP3.LUT R2, R11, UR8, RZ, 0x3c, !PT ;  /* 0x000000080b027c12 */ /* 0x004fc8000f8e3cff */
[----:B------:R-:W-:-:S04]  /*36d0*/  SHF.L.U32 R3, R2, 0x1f, RZ ;  /* 0x0000001f02037819 */ /* 0x000fc800000006ff */
[----:B------:R-:W1:Y:S02]  /*36e0*/  SYNCS.PHASECHK.TRANS64.TRYWAIT P0, [UR5], R3 ;  /* 0x00000003ff0075a7 */ /* 0x000e640008001105 */
[----:B-1----:R-:W-:Y:S05]  /*36f0*/  @!P0 BRA `(.L_x_64) ;  /* 0x0000004400448947 */ /* 0x002fea0003800000 */
.L_x_146:
        /* <DEDUP_REMOVED lines=9> */
.L_x_148:
[----:B------:R-:W-:-:S04]  /*3790*/  UIADD3 UR7, UPT, UPT, UR7, 0x1, URZ ;  /* 0x0000000107077890 */ /* 0x000fc8000fffe0ff */
[----:B------:R-:W-:-:S04]  /*37a0*/  UISETP.NE.AND UP0, UPT, UR7, 0x4, UPT ;  /* 0x000000040700788c */ /* 0x000fc8000bf05270 */
[----:B------:R-:W-:Y:S02]  /*37b0*/  USEL UR5, URZ, 0x1, UP0 ;  /* 0x00000001ff057887 */ /* 0x000fe40008000000 */
[----:B------:R-:W-:-:S04]  /*37c0*/  USEL UR7, UR7, URZ, UP0 ;  /* 0x000000ff07077287 */ /* 0x000fc80008000000 */
[----:B------:R-:W-:Y:S01]  /*37d0*/  ULEA UR7, UR7, UR6, 0x3 ;  /* 0x0000000607077291 */ /* 0x000fe2000f8e18ff */
[----:B------:R-:W-:-:S04]  /*37e0*/  LOP3.LUT R2, R2, UR5, RZ, 0x3c, !PT ;  /* 0x0000000502027c12 */ /* 0x000fc8000f8e3cff */
[----:B------:R-:W-:-:S04]  /*37f0*/  SHF.L.U32 R2, R2, 0x1f, RZ ;  /* 0x0000001f02027819 */ /* 0x000fc800000006ff */
[----:B------:R-:W2:Y:S02]  /*3800*/  SYNCS.PHASECHK.TRANS64.TRYWAIT P0, [UR7], R2 ;  /* 0x00000002ff0075a7 */ /* 0x000ea40008001107 */
[----:B--2---:R-:W-:Y:S05]  /*3810*/  @!P0 BRA `(.L_x_66) ;  /* 0x00000044002c8947 */ /* 0x004fea0003800000 */
.L_x_150:
[----:B------:R-:W-:Y:S01]  /*3820*/  NOP ;  /* 0x0000000000007918 */ /* 0x000fe20000000000 */
[----:B-1----:R-:W1:Y:S01]  /*3830*/  LDS R0, [UR4+0x14] ;  /* 0x00001404ff007984 */ /* 0x002e620008000800 */
[----:B------:R-:W-:Y:S01]  /*3840*/  ULOP3.LUT UR6, UR19, 0xffff, URZ, 0xc0, !UPT ;  /* 0x0000ffff13067892 */ /* 0x000fe2000f8ec0ff */
[----:B------:R-:W-:Y:S01]  /*3850*/  UMOV UR8, 0xffff ;  /* 0x0000ffff00087882 */ /* 0x000fe20000000000 */
[----:B------:R-:W-:Y:S02]  /*3860*/  UMOV UR5, 0x1 ;  /* 0x0000000100057882 */ /* 0x000fe40000000000 */
[----:B------:R-:W-:-:S04]  /*3870*/  USHF.R.U32.HI UR6, URZ, 0x5, UR6 ;  /* 0x00000005ff067899 */ /* 0x000fc80008011606 */
[----:B------:R-:W-:Y:S02]  /*3880*/  USHF.L.U32 UR8, UR8, UR6, URZ ;  /* 0x0000000608087299 */ /* 0x000fe400080006ff */
[----:B------:R-:W-:-:S04]  /*3890*/  USHF.L.U32 UR5, UR5, UR6, URZ ;  /* 0x0000000605057299 */ /* 0x000fc800080006ff */
[----:B-1----:R-:W-:-:S04]  /*38a0*/  LOP3.LUT R0, R0, UR8, RZ, 0xc0, !PT ;  /* 0x0000000800007c12 */ /* 0x002fc8000f8ec0ff */
[----:B------:R-:W-:-:S13]  /*38b0*/  ISETP.NE.AND P0, PT, R0, UR8, PT ;  /* 0x0000000800007c0c */ /* 0x000fda000bf05270 */
[----:B------:R-:W-:Y:S05]  /*38c0*/  @P0 BRA `(.L_x_67) ;  /* 0x0000000000580947 */ /* 0x000fea0003800000 */
[----:B------:R-:W1:Y:S02]  /*38d0*/  LDS R0, [UR4+0x18] ;  /* 0x00001804ff007984 */ /* 0x000e640008000800 */
[----:B-1----:R-:W-:-:S04]  /*38e0*/  LOP3.LUT R0, R0, UR5, RZ, 0xc0, !PT ;  /* 0x0000000500007c12 */ /* 0x002fc8000f8ec0ff */
[----:B------:R-:W-:-:S13]  /*38f0*/  ISETP.NE.AND P0, PT, R0, UR5, PT ;  /* 0x0000000500007c0c */ /* 0x000fda000bf05270 */
[----:B------:R-:W-:Y:S05]  /*3900*/  @P0 BRA `(.L_x_68) ;  /* 0x00000000003c0947 */ /* 0x000fea0003800000 */
[----:B------:R-:W1:Y:S01]  /*3910*/  S2R R2, SR_LANEID ;  /* 0x0000000000027919 */ /* 0x000e620000000000 */
[----:B------:R-:W-:Y:S01]  /*3920*/  ULOP3.LUT UR8, URZ, UR8, URZ, 0x33, !UPT ;  /* 0x00000008ff087292 */ /* 0x000fe2000f8e33ff */
[----:B------:R-:W-:Y:S02]  /*3930*/  VOTEU.ANY UR7, UPT, PT ;  /* 0x0000000000077886 */ /* 0x000fe400038e0100 */
[----:B------:R-:W-:-:S03]  /*3940*/  UFLO.U32 UR7, UR7 ;  /* 0x00000007000772bd */ /* 0x000fc600080e0000 */
[----:B------:R-:W-:-:S04]  /*3950*/  IMAD.U32 R0, RZ, RZ, UR8 ;  /* 0x00000008ff007e24 */ /* 0x000fc8000f8e00ff */
[----:B------:R2:W3:Y:S02]  /*3960*/  REDUX UR6, R0 ;  /* 0x00000000000673c4 */ /* 0x0004e40000000000 */
[----:B------:R1:W-:Y:S02]  /*3970*/  UTCATOMSWS.AND URZ, UR8 ;  /* 0x0000000800ff79e3 */ /* 0x0003e40008000000 */
[----:B-1----:R-:W-:Y:S02]  /*3980*/  ISETP.EQ.U32.AND P0, PT, R2, UR7, PT ;  /* 0x0000000702007c0c */ /* 0x002fe4000bf02070 */
[----:B--2---:R-:W-:Y:S02]  /*3990*/  LOP3.LUT R0, RZ, UR5, RZ, 0x33, !PT ;  /* 0x00000005ff007c12 */ /* 0x004fe4000f8e33ff */
[----:B---3--:R-:W-:Y:S02]  /*39a0*/  MOV R2, UR6 ;  /* 0x0000000600027c02 */ /* 0x008fe40008000f00 */
[----:B------:R-:W1:Y:S07]  /*39b0*/  REDUX UR5, R0 ;  /* 0x00000000000573c4 */ /* 0x000e6e0000000000 */
[----:B------:R2:W-:Y:S01]  /*39c0*/  @P0 ATOMS.AND RZ, [UR4+0x14], R2 ;  /* 0x00001402ffff098c */ /* 0x0005e2000a800004 */
[----:B-1----:R-:W-:-:S05]  /*39d0*/  IMAD.U32 R0, RZ, RZ, UR5 ;  /* 0x00000005ff007e24 */ /* 0x002fca000f8e00ff */
[----:B------:R2:W-:Y:S01]  /*39e0*/  @P0 ATOMS.AND RZ, [UR4+0x18], R0 ;  /* 0x00001800ffff098c */ /* 0x0005e2000a800004 */
[----:B------:R-:W-:Y:S05]  /*39f0*/  BRA `(.L_x_69) ;  /* 0x0000000000147947 */ /* 0x000fea0003800000 */
.L_x_68:
[----:B------:R-:W-:Y:S02]  /*3a00*/  MOV R2, 0x3a20 ;  /* 0x00003a2000027802 */ /* 0x000fe40000000f00 */
[----:B----45:R-:W-:Y:S05]  /*3a10*/  CALL.REL.NOINC `($__internal_0_$__cuda_sm10x_tcgen05_guardrail_trap_col_being_dealloced_not_returned_by_alloc) ;  /* 0x0000004400a07944 */ /* 0x030fea0003c00000 */
[----:B------:R-:W-:Y:S05]  /*3a20*/  BRA `(.L_x_69) ;  /* 0x0000000000087947 */ /* 0x000fea0003800000 */
.L_x_67:
[----:B------:R-:W-:Y:S02]  /*3a30*/  MOV R2, 0x3a50 ;  /* 0x00003a5000027802 */ /* 0x000fe40000000f00 */
[----:B----45:R-:W-:Y:S05]  /*3a40*/  CALL.REL.NOINC `($__internal_2_$__cuda_sm10x_tcgen05_guardrail_trap_unallocated_columns_being_dealloced) ;  /* 0x0000004400ac7944 */ /* 0x030fea0003c00000 */
.L_x_69:
[----:B------:R-:W-:Y:S01]  /*3a50*/  NOP ;  /* 0x0000000000007918 */ /* 0x000fe20000000000 */
[----:B------:R-:W-:Y:S05]  /*3a60*/  EXIT ;  /* 0x000000000000794d */ /* 0x000fea0003800000 */
.L_x_51:
[----:B------:R-:W-:-:S09]  /*3a70*/  UISETP.NE.OR UP2, UPT, UR8, 0x3, !UP2 ;  /* 0x000000030800788c */ /* 0x000fd2000d745670 */
[----:B------:R-:W-:Y:S05]  /*3a80*/  BRA.U UP2, `(.L_x_70) ;  /* 0x0000000d02b07547 */ /* 0x000fea000b800000 */
[----:B------:R-:W1:Y:S01]  /*3a90*/  LDC R0, c[0x0][0xb30] ;  /* 0x0002cc00ff007b82 */ /* 0x000e620000000800 */
[----:B------:R-:W2:Y:S01]  /*3aa0*/  LDCU.64 UR8, c[0x0][0x888] ;  /* 0x00011100ff0877ac */ /* 0x000ea20008000a00 */
[----:B------:R-:W-:Y:S02]  /*3ab0*/  HFMA2 R27, -RZ, RZ, 0, 0 ;  /* 0x00000000ff1b7431 */ /* 0x000fe400000001ff */
[----:B------:R-:W-:Y:S01]  /*3ac0*/  IMAD.MOV.U32 R29, RZ, RZ, 0x1 ;  /* 0x00000001ff1d7424 */ /* 0x000fe200078e00ff */
[----:B------:R-:W-:Y:S01]  /*3ad0*/  MOV R25, 0x2000 ;  /* 0x0000200000197802 */ /* 0x000fe20000000f00 */
[----:B------:R-:W4:Y:S01]  /*3ae0*/  LDCU.64 UR4, c[0x0][0x890] ;  /* 0x00011200ff0477ac */ /* 0x000f220008000a00 */
[----:B------:R-:W-:Y:S01]  /*3af0*/  IMAD.MOV.U32 R28, RZ, RZ, RZ ;  /* 0x000000ffff1c7224 */ /* 0x000fe200078e00ff */
[----:B------:R-:W3:Y:S01]  /*3b00*/  LDC R24, c[0x0][0x370] ;  /* 0x0000dc00ff187b82 */ /* 0x000ee20000000800 */
[----:B------:R-:W-:Y:S01]  /*3b10*/  UMOV UR7, 0x400 ;  /* 0x0000040000077882 */ /* 0x000fe20000000000 */
[----:B------:R-:W-:-:S02]  /*3b20*/  UPLOP3.LUT UP1, UPT, UPT, UPT, UPT, 0x40, 0x4 ;  /* 0x000000000004789c */ /* 0x000fc40003f2e870 */
[----:B------:R-:W-:Y:S01]  /*3b30*/  ULEA UR7, UR37, UR7, 0x18 ;  /* 0x0000000725077291 */ /* 0x000fe2000f8ec0ff */
[----:B------:R-:W-:-:S03]  /*3b40*/  UMOV UR13, URZ ;  /* 0x000000ff000d7c82 */ /* 0x000fc60008000000 */
[----:B------:R-:W3:Y:S01]  /*3b50*/  LDC R3, c[0x0][0xb0c] ;  /* 0x0002c300ff037b82 */ /* 0x000ee20000000800 */
[----:B--2---:R-:W-:Y:S02]  /*3b60*/  UISETP.NE.U32.AND UP3, UPT, UR8, URZ, UPT ;  /* 0x000000ff0800728c */ /* 0x004fe4000bf65070 */
[----:B----4-:R-:W-:-:S05]  /*3b70*/  UISETP.NE.U32.AND UP4, UPT, UR4, URZ, UPT ;  /* 0x000000ff0400728c */ /* 0x010fca000bf85070 */
[----:B------:R-:W2:Y:S01]  /*3b80*/  LDC R18, c[0x0][0xb20] ;  /* 0x0002c800ff127b82 */ /* 0x000ea20000000800 */
[----:B-1----:R-:W-:Y:S01]  /*3b90*/  ISETP.NE.AND P1, PT, R0, 0x1, PT ;  /* 0x000000010000780c */ /* 0x002fe20003f25270 */
[----:B------:R-:W-:Y:S02]  /*3ba0*/  UISETP.NE.AND.EX UP3, UPT, UR9, URZ, UPT, UP3 ;  /* 0x000000ff0900728c */ /* 0x000fe4000bf65330 */
[----:B------:R-:W-:-:S04]  /*3bb0*/  UISETP.NE.AND.EX UP4, UPT, UR5, URZ, UPT, UP4 ;  /* 0x000000ff0500728c */ /* 0x000fc8000bf85340 */
[----:B------:R-:W1:Y:S08]  /*3bc0*/  LDC.64 R30, c[0x0][0x348] ;  /* 0x0000d200ff1e7b82 */ /* 0x000e700000000a00 */
[----:B------:R-:W4:Y:S08]  /*3bd0*/  LDC.64 R16, c[0x0][0xb10] ;  /* 0x0002c400ff107b82 */ /* 0x000f300000000a00 */
[----:B------:R-:W1:Y:S08]  /*3be0*/  LDC.64 R6, c[0x0][0xb18] ;  /* 0x0002c600ff067b82 */ /* 0x000e700000000a00 */
[----:B------:R-:W1:Y:S08]  /*3bf0*/  LDC.64 R4, c[0x0][0xb28] ;  /* 0x0002ca00ff047b82 */ /* 0x000e700000000a00 */
[----:B--23--:R-:W1:Y:S02]  /*3c00*/  LDC R19, c[0x0][0x374] ;  /* 0x0000dd00ff137b82 */ /* 0x00ce640000000800 */
.L_x_79:
[C---:B------:R-:W-:Y:S02]  /*3c10*/  LEA R0, R28.reuse, UR7, 0x3 ;  /* 0x000000071c007c11 */ /* 0x040fe4000f8e18ff */
[----:B------:R-:W-:Y:S02]  /*3c20*/  SHF.L.U32 R2, R27, 0x1f, RZ ;  /* 0x0000001f1b027819 */ /* 0x000fe400000006ff */
[----:B------:R-:W-:Y:S02]  /*3c30*/  LEA R20, R28, UR7, 0x4 ;  /* 0x000000071c147c11 */ /* 0x000fe4000f8e20ff */
[----:B--2---:R-:W2:Y:S02]  /*3c40*/  SYNCS.PHASECHK.TRANS64.TRYWAIT P0, [R0+URZ+0xb0], R2 ;  /* 0x0000b002000075a7 */ /* 0x004ea400080011ff */
[----:B--2---:R-:W-:Y:S05]  /*3c50*/  @!P0 BRA `(.L_x_71) ;  /* 0x0000004000348947 */ /* 0x004fea0003800000 */
.L_x_151:
[----:B------:R-:W-:Y:S01]  /*3c60*/  ISETP.GE.AND P0, PT, R40, 0x1, PT ;  /* 0x000000012800780c */ /* 0x000fe20003f06270 */
[----:B------:R-:W3:Y:S01]  /*3c70*/  LDS.128 R20, [R20+0x140] ;  /* 0x0001400014147984 */ /* 0x000ee20000000c00 */
[----:B--2---:R-:W-:Y:S01]  /*3c80*/  VIADD R0, R0, 0xc0 ;  /* 0x000000c000007836 */ /* 0x004fe20000000000 */
[----:B------:R-:W-:Y:S01]  /*3c90*/  @!PT LDS RZ, [RZ] ;  /* 0x00000000fffff984 */ /* 0x000fe20000000800 */
[----:B------:R-:W-:Y:S01]  /*3ca0*/  @!PT LDS RZ, [RZ] ;  /* 0x00000000fffff984 */ /* 0x000fe20000000800 */
[----:B------:R-:W-:Y:S01]  /*3cb0*/  @!PT LDS RZ, [RZ] ;  /* 0x00000000fffff984 */ /* 0x000fe20000000800 */
[----:B------:R-:W-:Y:S01]  /*3cc0*/  @!PT LDS RZ, [RZ] ;  /* 0x00000000fffff984 */ /* 0x000fe20000000800 */
[----:B------:R2:W-:Y:S06]  /*3cd0*/  MEMBAR.ALL.CTA ;  /* 0x0000000000007992 */ /* 0x0005ec0000008000 */
[----:B--2---:R-:W2:Y:S01]  /*3ce0*/  FENCE.VIEW.ASYNC.S ;  /* 0x00000000000073c6 */ /* 0x004ea20000000000 */
[----:B------:R-:W-:Y:S04]  /*3cf0*/  PRMT R0, RZ, 0x654, R0 ;  /* 0x00000654ff007816 */ /* 0x000fe80000000000 */
[----:B--2---:R2:W-:Y:S01]  /*3d00*/  SYNCS.ARRIVE.TRANS64.RED.A1T0 RZ, [R0+URZ], RZ ;  /* 0x000000ff00ff79a7 */ /* 0x0045e200081004ff */
[----:B---3--:R-:W-:Y:S11]  /*3d10*/  LOP3.LUT P3, RZ, R22, 0x1, RZ, 0xc0, !PT ;  /* 0x0000000116ff7812 */ /* 0x008ff6000786c0ff */
[----:B------:R-:W-:Y:S02]  /*3d20*/  @!UPT UIADD3 URZ, UPT, UPT, URZ, URZ, URZ ;  /* 0x000000fffffff290 */ /* 0x000fe4000fffe0ff */
[----:B------:R-:W-:Y:S02]  /*3d30*/  @P3 MOV R11, R20 ;  /* 0x00000014000b3202 */ /* 0x000fe40000000f00 */
[----:B------:R-:W-:Y:S01]  /*3d40*/  @P3 LOP3.LUT R10, R21, 0xffff, RZ, 0xc0, !PT ;  /* 0x0000ffff150a3812 */ /* 0x000fe200078ec0ff */
[----:B--2---:R-:W-:Y:S06]  /*3d50*/  @!P0 BRA `(.L_x_72) ;  /* 0x0000000000a48947 */ /* 0x004fec0003800000 */
[-C--:B-1----:R-:W-:Y:S01]  /*3d60*/  IMAD.HI.U32 R0, R19, R7.reuse, RZ ;  /* 0x0000000713007227 */ /* 0x082fe200078e00ff */
[----:B------:R-:W-:Y:S02]  /*3d70*/  ISETP.NE.AND P0, PT, R6, 0x1, PT ;  /* 0x000000010600780c */ /* 0x000fe40003f05270 */
[----:B------:R-:W-:Y:S01]  /*3d80*/  ISETP.NE.AND P2, PT, R40, 0x1, PT ;  /* 0x000000012800780c */ /* 0x000fe20003f45270 */
[----:B----4-:R-:W-:Y:S01]  /*3d90*/  IMAD.HI.U32 R9, R24, R16, RZ ;  /* 0x0000001018097227 */ /* 0x010fe200078e00ff */
[----:B------:R-:W-:Y:S02]  /*3da0*/  SHF.R.U32.HI R0, RZ, R18, R0 ;  /* 0x00000012ff007219 */ /* 0x000fe40000011600 */
[----:B------:R-:W-:Y:S01]  /*3db0*/  ISETP.NE.AND P4, PT, R3, 0x1, PT ;  /* 0x000000010300780c */ /* 0x000fe20003f85270 */
[----:B------:R-:W-:Y:S01]  /*3dc0*/  IMAD.HI.U32 R13, R10, R7, RZ ;  /* 0x000000070a0d7227 */ /* 0x000fe200078e00ff */
[----:B------:R-:W-:Y:S02]  /*3dd0*/  SHF.R.U32.HI R9, RZ, R17, R9 ;  /* 0x00000011ff097219 */ /* 0x000fe40000011609 */
[----:B------:R-:W-:Y:S01]  /*3de0*/  SEL R0, R19, R0, !P0 ;  /* 0x0000000013007207 */ /* 0x000fe20004000000 */
[----:B------:R-:W-:Y:S01]  /*3df0*/  IMAD.HI.U32 R12, R11, R16, RZ ;  /* 0x000000100b0c7227 */ /* 0x000fe200078e00ff */
[----:B------:R-:W-:Y:S03]  /*3e00*/  SEL R9, R24, R9, !P4 ;  /* 0x0000000918097207 */ /* 0x000fe60006000000 */
[-C--:B------:R-:W-:Y:S01]  /*3e10*/  IMAD.HI.U32 R8, R0, R4.reuse, RZ ;  /* 0x0000000400087227 */ /* 0x080fe200078e00ff */
[----:B------:R-:W-:Y:S03]  /*3e20*/  SHF.R.U32.HI R12, RZ, R17, R12 ;  /* 0x00000011ff0c7219 */ /* 0x000fe6000001160c */
[----:B------:R-:W-:Y:S01]  /*3e30*/  IMAD.HI.U32 R2, R9, R4, RZ ;  /* 0x0000000409027227 */ /* 0x000fe200078e00ff */
[-C--:B------:R-:W-:Y:S02]  /*3e40*/  @P2 SHF.R.U32.HI R0, RZ, R5.reuse, R8 ;  /* 0x00000005ff002219 */ /* 0x080fe40000011608 */
[----:B------:R-:W-:Y:S02]  /*3e50*/  SHF.R.U32.HI R8, RZ, R18, R13 ;  /* 0x00000012ff087219 */ /* 0x000fe4000001160d */
[----:B------:R-:W-:Y:S01]  /*3e60*/  @P2 SHF.R.U32.HI R9, RZ, R5, R2 ;  /* 0x00000005ff092219 */ /* 0x000fe20000011602 */
[----:B------:R-:W-:Y:S01]  /*3e70*/  IMAD R0, R40, R0, RZ ;  /* 0x0000000028007224 */ /* 0x000fe200078e02ff */
[----:B------:R-:W-:Y:S02]  /*3e80*/  SEL R8, R10, R8, !P0 ;  /* 0x000000080a087207 */ /* 0x000fe40004000000 */
[----:B------:R-:W-:Y:S01]  /*3e90*/  SEL R2, R11, R12, !P4 ;  /* 0x0000000c0b027207 */ /* 0x000fe20006000000 */
[----:B------:R-:W-:Y:S01]  /*3ea0*/  IMAD R12, R40, R9, RZ ;  /* 0x00000009280c7224 */ /* 0x000fe200078e02ff */
[C---:B------:R-:W-:Y:S01]  /*3eb0*/  ISETP.GE.AND P0, PT, R8.reuse, R0, PT ;  /* 0x000000000800720c */ /* 0x040fe20003f06270 */
[----:B------:R-:W-:Y:S03]  /*3ec0*/  IMAD.HI.U32 R0, R8, R4, RZ ;  /* 0x0000000408007227 */ /* 0x000fe600078e00ff */
[----:B------:R-:W-:Y:S02]  /*3ed0*/  ISETP.GE.OR P0, PT, R2, R12, P0 ;  /* 0x0000000c0200720c */ /* 0x000fe40000706670 */
[-C--:B------:R-:W-:Y:S04]  /*3ee0*/  SHF.R.U32.HI R0, RZ, R5.reuse, R0 ;  /* 0x00000005ff007219 */ /* 0x080fe80000011600 */
[----:B------:R-:W-:Y:S05]  /*3ef0*/  SEL R13, R8, R0, !P2 ;  /* 0x00000000080d7207 */ /* 0x000fea0005000000 */
[----:B------:R-:W-:Y:S02]  /*3f00*/  IMAD.MOV R12, RZ, RZ, -R13 ;  /* 0x000000ffff0c7224 */ /* 0x000fe400078e0a0d */
[----:B------:R-:W-:Y:S04]  /*3f10*/  @!P0 IMAD.HI.U32 R0, R2, R4, RZ ;  /* 0x0000000402008227 */ /* 0x000fe800078e00ff */
[----:B------:R-:W-:Y:S01]  /*3f20*/  IMAD R12, R40, R12, R8 ;  /* 0x0000000c280c7224 */ /* 0x000fe200078e0208 */
[----:B------:R-:W-:Y:S04]  /*3f30*/  @!P0 SHF.R.U32.HI R0, RZ, R5, R0 ;  /* 0x00000005ff008219 */ /* 0x000fe80000011600 */
[----:B------:R-:W-:Y:S04]  /*3f40*/  @!P0 SEL R0, R2, R0, !P2 ;  /* 0x0000000002008207 */ /* 0x000fe80005000000 */
[----:B------:R-:W-:Y:S01]  /*3f50*/  @!P0 IADD3 R13, PT, PT, R13, -R0, RZ ;  /* 0x800000000d0d8210 */ /* 0x000fe20007ffe0ff */
[----:B------:R-:W-:Y:S01]  /*3f60*/  @!P0 IMAD R0, R9, R12, R0 ;  /* 0x0000000c09008224 */ /* 0x000fe200078e0200 */
[----:B------:R-:W-:Y:S01]  /*3f70*/  IADD3 R9, PT, PT, -R8, RZ, RZ ;  /* 0x000000ff08097210 */ /* 0x000fe20007ffe1ff */
[--C-:B------:R-:W-:Y:S02]  /*3f80*/  IMAD.MOV R12, RZ, RZ, -R2.reuse ;  /* 0x000000ffff0c7224 */ /* 0x100fe400078e0a02 */
[----:B------:R-:W-:Y:S02]  /*3f90*/  @!P0 IMAD R8, R13, R40, R2 ;  /* 0x000000280d088224 */ /* 0x000fe400078e0202 */
[----:B------:R-:W-:Y:S02]  /*3fa0*/  @!P0 IMAD.MOV.U32 R2, RZ, RZ, R0 ;  /* 0x000000ffff028224 */ /* 0x000fe400078e0000 */
[----:B------:R-:W-:Y:S02]  /*3fb0*/  IMAD R11, R3, R12, R11 ;  /* 0x0000000c030b7224 */ /* 0x000fe400078e020b */
[----:B------:R-:W-:Y:S02]  /*3fc0*/  IMAD R10, R6, R9, R10 ;  /* 0x00000009060a7224 */ /* 0x000fe400078e020a */
[----:B------:R-:W-:Y:S02]  /*3fd0*/  IMAD R11, R2, R3, R11 ;  /* 0x00000003020b7224 */ /* 0x000fe400078e020b */
[----:B------:R-:W-:Y:S02]  /*3fe0*/  IMAD R10, R8, R6, R10 ;  /* 0x00000006080a7224 */ /* 0x000fe400078e020a */
.L_x_72:
[----:B------:R-:W-:Y:S05]  /*3ff0*/  BRA.U UP1, `(.L_x_73) ;  /* 0x0000000101107547 */ /* 0x000fea000b800000 */
[----:B------:R-:W-:Y:S04]  /*4000*/  MOV R2, UR6 ;  /* 0x0000000600027c02 */ /* 0x000fe80008000f00 */
[----:B------:R-:W-:Y:S04]  /*4010*/  SHF.L.U32 R2, R2, 0x1f, RZ ;  /* 0x0000001f02027819 */ /* 0x000fe800000006ff */
[----:B------:R-:W2:Y:S02]  /*4020*/  SYNCS.PHASECHK.TRANS64.TRYWAIT P0, [UR7+0xa8], R2 ;  /* 0x0000a802ff0075a7 */ /* 0x000ea40008001107 */
[----:B--2---:R-:W-:Y:S05]  /*4030*/  @!P0 BRA `(.L_x_74) ;  /* 0x0000003c00508947 */ /* 0x004fea0003800000 */
.L_x_73:
[----:B------:R-:W-:Y:S02]  /*4040*/  R2UR UR11, R15 ;  /* 0x000000000f0b72ca */ /* 0x000fe400000e0000 */
[----:B------:R-:W-:Y:S02]  /*4050*/  R2UR UR10, R14 ;  /* 0x000000000e0a72ca */ /* 0x000fe400000e0000 */
[----:B------:R-:W-:Y:S04]  /*4060*/  ISETP.NE.U32.AND P2, PT, RZ, UR4, PT ;  /* 0x00000004ff007c0c */ /* 0x000fe8000bf45070 */
[----:B------:R-:W-:Y:S05]  /*4070*/  ISETP.NE.AND.EX P2, PT, RZ, UR5, PT, P2 ;  /* 0x00000005ff007c0c */ /* 0x000fea000bf45320 */
[----:B------:R-:W-:Y:S02]  /*4080*/  USHF.L.U32 UR11, UR11, 0x7, URZ ;  /* 0x000000070b0b7899 */ /* 0x000fe400080006ff */
[----:B------:R-:W-:Y:S01]  /*4090*/  USHF.L.U32 UR10, UR10, 0x6, URZ ;  /* 0x000000060a0a7899 */ /* 0x000fe200080006ff */
[----:B------:R-:W-:Y:S11]  /*40a0*/  BRA.U !UP4, `(.L_x_75) ;  /* 0x000000010c347547 */ /* 0x000ff6000b800000 */
[----:B------:R-:W-:Y:S01]  /*40b0*/  UPLOP3.LUT UP0, UPT, UPT, UPT, UP3, 0x80, 0x8 ;  /* 0x000000000008789c */ /* 0x000fe20003f0f030 */
[----:B--2---:R-:W-:Y:S02]  /*40c0*/  HFMA2 R0, -RZ, RZ, 0, 5.9604644775390625e-08 ;  /* 0x00000001ff007431 */ /* 0x004fe400000001ff */
[----:B------:R-:W-:Y:S03]  /*40d0*/  IMAD.MOV.U32 R88, RZ, RZ, 0x1 ;  /* 0x00000001ff587424 */ /* 0x000fe600078e00ff */
[----:B------:R-:W-:Y:S05]  /*40e0*/  PLOP3.LUT P0, PT, PT, PT, UP0, 0x80, 0x8 ;  /* 0x000000000008781c */ /* 0x000fea0003f0f008 */
[----:B------:R-:W2:Y:S01]  /*40f0*/  @UP0 LDCU.64 UR14, c[0x0][0x888] ;  /* 0x00011100ff0e07ac */ /* 0x000ea20008000a00 */
[----:B------:R-:W-:Y:S07]  /*4100*/  @UP0 UIMAD UR8, UR36, UR4, URZ ;  /* 0x00000004240802a4 */ /* 0x000fee000f8e02ff */
[----:B------:R-:W-:Y:S01]  /*4110*/  @!P0 PRMT R88, R0, 0x7610, R88 ;  /* 0x0000761000588816 */ /* 0x000fe20000000058 */
[----:B--2---:R-:W-:Y:S03]  /*4120*/  @UP0 UIMAD.WIDE UR14, UR8, 0x4, UR14 ;  /* 0x00000004080e08a5 */ /* 0x004fe6000f8e020e */
[----:B------:R-:W2:Y:S03]  /*4130*/  @!UP0 LDCU UR8, c[0x0][0x880] ;  /* 0x00011000ff0887ac */ /* 0x000ea60008000800 */
[----:B------:R-:W-:Y:S01]  /*4140*/  IMAD.U32 R8, RZ, RZ, UR14 ;  /* 0x0000000eff087e24 */ /* 0x000fe2000f8e00ff */
[----:B------:R-:W-:Y:S05]  /*4150*/  MOV R9, UR15 ;  /* 0x0000000f00097c02 */ /* 0x000fea0008000f00 */
[----:B-----5:R3:W5:Y:S02]  /*4160*/  @P0 LDG.E R49, desc[UR46][R8.64] ;  /* 0x0000002e08310981 */ /* 0x020764000c1e1900 */
[----:B--23--:R-:W-:Y:S07]  /*4170*/  @!P0 IMAD.U32 R49, RZ, RZ, UR8 ;  /* 0x00000008ff318e24 */ /* 0x00cfee000f8e00ff */
.L_x_75:
[----:B-----5:R-:W-:Y:S01]  /*4180*/  @!P2 FSETP.EQ.AND P0, PT, R49, RZ, PT ;  /* 0x000000ff3100a20b */ /* 0x020fe20003f02000 */
[----:B------:R-:W-:Y:S01]  /*4190*/  @!UPT UIADD3 URZ, UPT, UPT, URZ, URZ, URZ ;  /* 0x000000fffffff290 */ /* 0x000fe2000fffe0ff */
[----:B------:R-:W-:Y:S11]  /*41a0*/  @!P2 BRA `(.L_x_76) ;  /* 0x000000000014a947 */ /* 0x000ff60003800000 */
[----:B------:R-:W-:Y:S02]  /*41b0*/  LOP3.LUT P2, RZ, R88, 0xff, RZ, 0xc0, !PT ;  /* 0x000000ff58ff7812 */ /* 0x000fe4000784c0ff */
[----:B------:R-:W-:Y:S04]  /*41c0*/  PLOP3.LUT P0, PT, PT, PT, UP0, 0x80, 0x8 ;  /* 0x000000000008781c */ /* 0x000fe80003f0f008 */
[----:B------:R-:W-:Y:S07]  /*41d0*/  PLOP3.LUT P0, PT, P0, PT, PT, 0x8, 0x80 ;  /* 0x000000000080781c */ /* 0x000fee000070e170 */
[----:B------:R-:W-:Y:S11]  /*41e0*/  @P2 FSETP.EQ.AND P0, PT, R49, RZ, PT ;  /* 0x000000ff3100220b */ /* 0x000ff60003f02000 */
[----:B------:R-:W-:Y:S02]  /*41f0*/  @!UPT UIADD3 URZ, UPT, UPT, URZ, URZ, URZ ;  /* 0x000000fffffff290 */ /* 0x000fe4000fffe0ff */
.L_x_76:
[----:B------:R-:W-:Y:S01]  /*4200*/  ULEA UR15, UR13, UR7, 0x3 ;  /* 0x000000070d0f7291 */ /* 0x000fe2000f8e18ff */
[----:B------:R-:W-:Y:S02]  /*4210*/  SHF.L.U32 R9, R29, 0x1f, RZ ;  /* 0x0000001f1d097819 */ /* 0x000fe400000006ff */
[----:B------:R-:W-:Y:S04]  /*4220*/  ELECT P4, URZ, PT ;  /* 0x0000000000ff782f */ /* 0x000fe80003880000 */
[----:B------:R-:W-:Y:S02]  /*4230*/  PLOP3.LUT P4, PT, P0, P4, PT, 0xf2, 0x2f ;  /* 0x00000000002f781c */ /* 0x000fe40000789e72 */
[----:B------:R-:W3:Y:S11]  /*4240*/  SYNCS.PHASECHK.TRANS64.TRYWAIT P2, [UR15+0x88], R9 ;  /* 0x00008809ff0075a7 */ /* 0x000ef6000804110f */
[----:B-1----:R-:W-:Y:S05]  /*4250*/  @!P4 IADD3 R8, P0, PT, R30, 0x580, RZ ;  /* 0x000005801e08c810 */ /* 0x002fea0007f1e0ff */
[----:B--2---:R-:W-:Y:S01]  /*4260*/  @!P4 IMAD.X R2, RZ, RZ, R31, P0 ;  /* 0x000000ffff02c224 */ /* 0x004fe200000e061f */
[----:B---3--:R-:W-:Y:S07]  /*4270*/  @!P2 BRA `(.L_x_77) ;  /* 0x0000003800d8a947 */ /* 0x008fee0003800000 */
.L_x_154:
[----:B------:R-:W2:Y:S01]  /*4280*/  LDC.64 R12, c[0x0][0xb18] ;  /* 0x0002c600ff0c7b82 */ /* 0x000ea20000000a00 */
[----:B------:R-:W-:Y:S01]  /*4290*/  @!P4 R2UR UR8, R2 ;  /* 0x000000000208c2ca */ /* 0x000fe200000e0000 */
[----:B------:R-:W-:Y:S01]  /*42a0*/  VOTEU.ALL UP2, P4 ;  /* 0x0000000000ff7886 */ /* 0x000fe20002040000 */
[----:B------:R-:W-:Y:S01]  /*42b0*/  @!P4 R2UR UR9, R8 ;  /* 0x000000000809c2ca */ /* 0x000fe200000e0000 */
[----:B------:R-:W-:Y:S01]  /*42c0*/  VOTEU.ALL UP1, P4 ;  /* 0x0000000000ff7886 */ /* 0x000fe20002020000 */
[----:B-1----:R-:W-:Y:S03]  /*42d0*/  @!P4 IMAD.MOV.U32 R0, RZ, RZ, 0x2000 ;  /* 0x00002000ff00c424 */ /* 0x002fe600078e00ff */
[----:B------:R-:W1:Y:S01]  /*42e0*/  @!P1 LDC R2, c[0x0][0xb0c] ;  /* 0x0002c300ff029b82 */ /* 0x000e620000000800 */
[----:B------:R-:W-:Y:S01]  /*42f0*/  UMOV UR20, 0x0 ;  /* 0x0000000000147882 */ /* 0x000fe20000000000 */
[----:B------:R-:W-:Y:S01]  /*4300*/  UMOV UR21, 0x10000000 ;  /* 0x1000000000157882 */ /* 0x000fe20000000000 */
[----:B------:R-:W-:Y:S01]  /*4310*/  UMOV UR12, UR36 ;  /* 0x00000024000c7c82 */ /* 0x000fe20008000000 */
[----:B------:R-:W-:Y:S01]  /*4320*/  UIADD3 UR14, UPT, UPT, UR13, 0x1, URZ ;  /* 0x000000010d0e7890 */ /* 0x000fe2000fffe0ff */
[----:B------:R-:W-:Y:S01]  /*4330*/  @P3 SHF.R.U32.HI R26, RZ, 0x10, R21 ;  /* 0x00000010ff1a3819 */ /* 0x000fe20000011615 */
[----:B------:R-:W-:Y:S02]  /*4340*/  VIADD R28, R28, 0x1 ;  /* 0x000000011c1c7836 */ /* 0x000fe40000000000 */
[----:B------:R-:W-:Y:S01]  /*4350*/  IMAD.U32 R9, RZ, RZ, UR8 ;  /* 0x00000008ff097e24 */ /* 0x000fe2000f8e00ff */
[----:B------:R-:W-:Y:S01]  /*4360*/  @!UP2 ULEA UR8, UR13, UR7, 0xd ;  /* 0x000000070d08a291 */ /* 0x000fe2000f8e68ff */
[----:B------:R-:W-:Y:S01]  /*4370*/  IMAD.U32 R8, RZ, RZ, UR9 ;  /* 0x00000009ff087e24 */ /* 0x000fe2000f8e00ff */
[----:B------:R-:W-:Y:S02]  /*4380*/  UIADD3 UR9, UPT, UPT, UR15, 0x70, URZ ;  /* 0x000000700f097890 */ /* 0x000fe4000fffe0ff */
[----:B------:R-:W-:Y:S01]  /*4390*/  @!P4 R2UR UR19, R9 ;  /* 0x000000000913c2ca */ /* 0x000fe200000e0000 */
[----:B------:R-:W-:Y:S01]  /*43a0*/  @!UP2 UIADD3 UR8, UPT, UPT, UR8, 0x200, URZ ;  /* 0x000002000808a890 */ /* 0x000fe2000fffe0ff */
[----:B------:R-:W-:Y:S01]  /*43b0*/  @!P4 R2UR UR18, R8 ;  /* 0x000000000812c2ca */ /* 0x000fe200000e0000 */
[----:B------:R-:W-:Y:S01]  /*43c0*/  UISETP.NE.AND UP5, UPT, UR14, 0x3, UPT ;  /* 0x000000030e00788c */ /* 0x000fe2000bfa5270 */
[----:B------:R-:W3:Y:S01]  /*43d0*/  LDC.64 R8, c[0x0][0xb10] ;  /* 0x0002c400ff087b82 */ /* 0x000ee20000000a00 */
[----:B------:R-:W-:Y:S02]  /*43e0*/  UPRMT UR16, UR37, 0x654, UR9 ;  /* 0x0000065425107896 */ /* 0x000fe40008000009 */
[----:B------:R-:W-:Y:S02]  /*43f0*/  USEL UR17, URZ, 0x1, UP5 ;  /* 0x00000001ff117887 */ /* 0x000fe4000a800000 */
[----:B------:R-:W-:Y:S04]  /*4400*/  USEL UR14, UR14, URZ, UP5 ;  /* 0x000000ff0e0e7287 */ /* 0x000fe8000a800000 */
[----:B------:R-:W-:Y:S01]  /*4410*/  ULEA UR13, UR14, UR7, 0x3 ;  /* 0x000000070e0d7291 */ /* 0x000fe2000f8e18ff */
[----:B------:R-:W-:Y:S01]  /*4420*/  LOP3.LUT R29, R29, UR17, RZ, 0x3c, !PT ;  /* 0x000000111d1d7c12 */ /* 0x000fe2000f8e3cff */
[----:B------:R1:W-:Y:S01]  /*4430*/  @!UP1 UTMALDG.3D [UR8], [UR18], desc[UR20] ;  /* 0x00001408120095b4 */ /* 0x0003e20008011000 */
[----:B------:R5:W-:Y:S02]  /*4440*/  @!P4 SYNCS.ARRIVE.TRANS64.RED.A0TR RZ, [UR15+0x70], R0 ;  /* 0x00007000ffffc9a7 */ /* 0x000be4000830040f */
[----:B------:R-:W-:Y:S01]  /*4450*/  SHF.L.U32 R14, R29, 0x1f, RZ ;  /* 0x0000001f1d0e7819 */ /* 0x000fe200000006ff */
[C---:B---3--:R-:W-:Y:S01]  /*4460*/  @!P1 IMAD.HI.U32 R8, R11.reuse, R8, RZ ;  /* 0x000000080b089227 */ /* 0x048fe200078e00ff */
[----:B--2---:R-:W-:Y:S02]  /*4470*/  @!P1 ISETP.NE.AND P0, PT, R12, 0x1, PT ;  /* 0x000000010c00980c */ /* 0x004fe40003f05270 */
[----:B-1----:R-:W-:Y:S01]  /*4480*/  @!P1 ISETP.NE.AND P2, PT, R2, 0x1, PT ;  /* 0x000000010200980c */ /* 0x002fe20003f45270 */
[----:B------:R-:W-:Y:S01]  /*4490*/  SYNCS.ARRIVE.TRANS64.RED.A1T0 RZ, [UR16], RZ ;  /* 0x000000ffffff79a7 */ /* 0x000fe20008100410 */
[C---:B------:R-:W-:Y:S01]  /*44a0*/  @!P1 IMAD.HI.U32 R13, R10.reuse, R13, RZ ;  /* 0x0000000d0a0d9227 */ /* 0x040fe200078e00ff */
[----:B------:R-:W-:Y:S04]  /*44b0*/  @!P1 SHF.R.U32.HI R8, RZ, R9, R8 ;  /* 0x00000009ff089219 */ /* 0x000fe80000011608 */
[----:B------:R-:W-:Y:S01]  /*44c0*/  @!P1 SEL R8, R11, R8, !P2 ;  /* 0x000000080b089207 */ /* 0x000fe20005000000 */
[----:B------:R-:W1:Y:S01]  /*44d0*/  SYNCS.PHASECHK.TRANS64.TRYWAIT P5, [UR13+0x88], R14 ;  /* 0x0000880eff0075a7 */ /* 0x000e6200080a110d */
[----:B-----5:R-:W2:Y:S02]  /*44e0*/  @!P1 LDC R0, c[0x0][0xb20] ;  /* 0x0002c800ff009b82 */ /* 0x020ea40000000800 */
[----:B--2---:R-:W-:Y:S04]  /*44f0*/  @!P1 SHF.R.U32.HI R0, RZ, R0, R13 ;  /* 0x00000000ff009219 */ /* 0x004fe8000001160d */
[----:B------:R-:W-:Y:S05]  /*4500*/  @!P1 SEL R9, R10, R0, !P0 ;  /* 0x000000000a099207 */ /* 0x000fea0004000000 */
[----:B------:R-:W-:Y:S02]  /*4510*/  @!P1 IMAD.IADD R0, R9, 0x1, -R8 ;  /* 0x0000000109009824 */ /* 0x000fe400078e0a08 */
[----:B------:R-:W-:Y:S02]  /*4520*/  @!P1 IMAD.IADD R8, R8, 0x1, -R9 ;  /* 0x0000000108089824 */ /* 0x000fe400078e0a09 */
[----:B------:R-:W-:Y:S02]  /*4530*/  @!P1 IMAD R11, R0, R2, R11 ;  /* 0x00000002000b9224 */ /* 0x000fe400078e020b */
[----:B------:R-:W-:Y:S01]  /*4540*/  @!P1 IMAD R10, R8, R12, R10 ;  /* 0x0000000c080a9224 */ /* 0x000fe200078e020a */
[----:B-1----:R-:W-:Y:S06]  /*4550*/  @!P5 BRA `(.L_x_78) ;  /* 0x000000380038d947 */ /* 0x002fec0003800000 */
.L_x_156:
[----:B------:R-:W-:Y:S01]  /*4560*/  @!P4 IADD3 R2, P0, PT, R30, 0x580, RZ ;  /* 0x000005801e02c810 */ /* 0x000fe20007f1e0ff */
[----:B------:R-:W-:Y:S01]  /*4570*/  UMOV UR18, 0x0 ;  /* 0x0000000000127882 */ /* 0x000fe20000000000 */
[----:B------:R-:W-:Y:S01]  /*4580*/  UMOV UR19, 0x10000000 ;  /* 0x1000000000137882 */ /* 0x000fe20000000000 */
[----:B------:R-:W-:Y:S01]  /*4590*/  VOTEU.ALL UP1, P4 ;  /* 0x0000000000ff7886 */ /* 0x000fe20002020000 */
[----:B------:R-:W-:Y:S01]  /*45a0*/  @!P4 R2UR UR9, R2 ;  /* 0x000000000209c2ca */ /* 0x000fe200000e0000 */
[----:B-1----:R-:W-:Y:S01]  /*45b0*/  @!P4 IMAD.X R0, RZ, RZ, R31, P0 ;  /* 0x000000ffff00c224 */ /* 0x002fe200000e061f */
[----:B------:R-:W-:Y:S01]  /*45c0*/  UMOV UR12, UR36 ;  /* 0x00000024000c7c82 */ /* 0x000fe20008000000 */
[----:B------:R-:W-:Y:S01]  /*45d0*/  @P3 R2UR UR36, R26 ;  /* 0x000000001a2432ca */ /* 0x000fe200000e0000 */
[----:B------:R-:W-:Y:S01]  /*45e0*/  @!UP1 ULEA UR15, UR14, UR7, 0xd ;  /* 0x000000070e0f9291 */ /* 0x000fe2000f8e68ff */
[----:B------:R-:W-:Y:S01]  /*45f0*/  ISETP.NE.AND P0, PT, R28, 0x2, PT ;  /* 0x000000021c00780c */ /* 0x000fe20003f05270 */
[----:B------:R-:W-:Y:S01]  /*4600*/  @!UP1 UIADD3 UR10, UPT, UPT, UR10, 0x20, URZ ;  /* 0x000000200a0a9890 */ /* 0x000fe2000fffe0ff */
[----:B------:R-:W-:Y:S01]  /*4610*/  @!P4 R2UR UR8, R0 ;  /* 0x000000000008c2ca */ /* 0x000fe200000e0000 */
[----:B------:R-:W-:Y:S01]  /*4620*/  IMAD.IADD R14, R10, 0x1, R86 ;  /* 0x000000010a0e7824 */ /* 0x000fe200078e0256 */
[----:B------:R-:W-:Y:S01]  /*4630*/  SEL R0, RZ, 0x1, P0 ;  /* 0x00000001ff007807 */ /* 0x000fe20000000000 */
[----:B------:R-:W-:Y:S01]  /*4640*/  IMAD.IADD R15, R11, 0x1, R87 ;  /* 0x000000010b0f7824 */ /* 0x000fe200078e0257 */
[----:B------:R-:W-:Y:S02]  /*4650*/  SEL R28, R28, RZ, P0 ;  /* 0x000000ff1c1c7207 */ /* 0x000fe40000000000 */
[----:B------:R-:W-:Y:S01]  /*4660*/  IMAD.U32 R8, RZ, RZ, UR9 ;  /* 0x00000009ff087e24 */ /* 0x000fe2000f8e00ff */
[----:B------:R-:W-:Y:S01]  /*4670*/  UIADD3 UR9, UPT, UPT, UR13, 0x70, URZ ;  /* 0x000000700d097890 */ /* 0x000fe2000fffe0ff */
[----:B------:R-:W-:Y:S03]  /*4680*/  LOP3.LUT R27, R27, R0, RZ, 0x3c, !PT ;  /* 0x000000001b1b7212 */ /* 0x000fe600078e3cff */
[----:B------:R-:W-:Y:S02]  /*4690*/  @!P4 R2UR UR16, R8 ;  /* 0x000000000810c2ca */ /* 0x000fe400000e0000 */
[----:B------:R-:W-:Y:S01]  /*46a0*/  IMAD.U32 R9, RZ, RZ, UR8 ;  /* 0x00000008ff097e24 */ /* 0x000fe2000f8e00ff */
[----:B------:R-:W-:Y:S01]  /*46b0*/  @!UP1 UIADD3 UR8, UPT, UPT, UR15, 0x200, URZ ;  /* 0x000002000f089890 */ /* 0x000fe2000fffe0ff */
[----:B------:R-:W-:Y:S01]  /*46c0*/  VOTEU.ALL UP1, P4 ;  /* 0x0000000000ff7886 */ /* 0x000fe20002020000 */
[----:B------:R-:W-:Y:S02]  /*46d0*/  UPRMT UR15, UR37, 0x654, UR9 ;  /* 0x00000654250f7896 */ /* 0x000fe40008000009 */
[----:B------:R-:W-:Y:S11]  /*46e0*/  @!P4 R2UR UR17, R9 ;  /* 0x000000000911c2ca */ /* 0x000ff600000e0000 */
[----:B------:R-:W-:Y:S02]  /*46f0*/  @!UPT UIADD3 URZ, UPT, UPT, URZ, URZ, URZ ;  /* 0x000000fffffff290 */ /* 0x000fe4000fffe0ff */
[----:B------:R2:W-:Y:S01]  /*4700*/  @!UP1 UTMALDG.3D [UR8], [UR16], desc[UR18] ;  /* 0x00001208100095b4 */ /* 0x0005e20008011000 */
[----:B------:R2:W-:Y:S01]  /*4710*/  @!P4 SYNCS.ARRIVE.TRANS64.RED.A0TR RZ, [UR13+0x70], R25 ;  /* 0x00007019ffffc9a7 */ /* 0x0005e2000830040d */
[----:B------:R-:W-:Y:S04]  /*4720*/  UIADD3 UR13, UPT, UPT, UR14, 0x1, URZ ;  /* 0x000000010e0d7890 */ /* 0x000fe8000fffe0ff */
[----:B------:R-:W-:Y:S04]  /*4730*/  UISETP.NE.AND UP1, UPT, UR13, 0x3, UPT ;  /* 0x000000030d00788c */ /* 0x000fe8000bf25270 */
[----:B------:R-:W-:Y:S02]  /*4740*/  USEL UR14, URZ, 0x1, UP1 ;  /* 0x00000001ff0e7887 */ /* 0x000fe40008800000 */
[----:B------:R-:W-:Y:S02]  /*4750*/  USEL UR13, UR13, URZ, UP1 ;  /* 0x000000ff0d0d7287 */ /* 0x000fe40008800000 */
[----:B------:R-:W-:Y:S02]  /*4760*/  UPLOP3.LUT UP1, UPT, UPT, UPT, UPT, 0x80, 0x8 ;  /* 0x000000000008789c */ /* 0x000fe40003f2f070 */
[----:B------:R-:W-:Y:S01]  /*4770*/  LOP3.LUT R29, R29, UR14, RZ, 0x3c, !PT ;  /* 0x0000000e1d1d7c12 */ /* 0x000fe2000f8e3cff */
[----:B------:R-:W-:Y:S01]  /*4780*/  SYNCS.ARRIVE.TRANS64.RED.A1T0 RZ, [UR15], RZ ;  /* 0x000000ffffff79a7 */ /* 0x000fe2000810040f */
[----:B------:R-:W-:Y:S07]  /*4790*/  @P3 BRA `(.L_x_79) ;  /* 0xfffffff4001c3947 */ /* 0x000fee000383ffff */
[----:B------:R-:W-:Y:S01]  /*47a0*/  UIADD3 UR7, UPT, UPT, UR7, 0x88, URZ ;  /* 0x0000008807077890 */ /* 0x000fe2000fffe0ff */
[----:B------:R-:W-:-:S03]  /*47b0*/  SHF.L.U32 R2, R29, 0x1f, RZ ;  /* 0x0000001f1d027819 */ /* 0x000fc600000006ff */
[----:B------:R-:W-:-:S09]  /*47c0*/  ULEA UR4, UR13, UR7, 0x3 ;  /* 0x000000070d047291 */ /* 0x000fd2000f8e18ff */
[----:B------:R-:W1:Y:S02]  /*47d0*/  SYNCS.PHASECHK.TRANS64.TRYWAIT P0, [UR4], R2 ;  /* 0x00000002ff0075a7 */ /* 0x000e640008001104 */
[----:B-1----:R-:W-:Y:S05]  /*47e0*/  @!P0 BRA `(.L_x_80) ;  /* 0x0000003400ac8947 */ /* 0x002fea0003800000 */
.L_x_158:
        /* <DEDUP_REMOVED lines=9> */
.L_x_160:
[----:B------:R-:W-:-:S04]  /*4880*/  UIADD3 UR5, UPT, UPT, UR5, 0x1, URZ ;  /* 0x0000000105057890 */ /* 0x000fc8000fffe0ff */
[----:B------:R-:W-:-:S04]  /*4890*/  UISETP.NE.AND UP0, UPT, UR5, 0x3, UPT ;  /* 0x000000030500788c */ /* 0x000fc8000bf05270 */
[----:B------:R-:W-:Y:S02]  /*48a0*/  USEL UR4, URZ, 0x1, UP0 ;  /* 0x00000001ff047887 */ /* 0x000fe40008000000 */
[----:B------:R-:W-:-:S04]  /*48b0*/  USEL UR5, UR5, URZ, UP0 ;  /* 0x000000ff05057287 */ /* 0x000fc80008000000 */
[----:B------:R-:W-:Y:S01]  /*48c0*/  ULEA UR5, UR5, UR7, 0x3 ;  /* 0x0000000705057291 */ /* 0x000fe2000f8e18ff */
[----:B-1----:R-:W-:-:S04]  /*48d0*/  LOP3.LUT R2, R29, UR4, RZ, 0x3c, !PT ;  /* 0x000000041d027c12 */ /* 0x002fc8000f8e3cff */
[----:B------:R-:W-:Y:S01]  /*48e0*/  SHF.L.U32 R2, R2, 0x1f, RZ ;  /* 0x0000001f02027819 */ /* 0x000fe200000006ff */
[----:B------:R-:W-:-:S07]  /*48f0*/  IMAD.U32 R0, RZ, RZ, UR5 ;  /* 0x00000005ff007e24 */ /* 0x000fce000f8e00ff */
.L_x_82:
[----:B-1----:R1:W3:Y:S02]  /*4900*/  SYNCS.PHASECHK.TRANS64.TRYWAIT P0, [R0+URZ], R2 ;  /* 0x00000002000075a7 */ /* 0x0022e400080011ff */
[----:B---3--:R-:W-:Y:S05]  /*4910*/  @!P0 NANOSLEEP.SYNCS 0x989680 ;  /* 0x009896800000895d */ /* 0x008fea0003900000 */
[----:B------:R-:W3:Y:S02]  /*4920*/  @!P0 SYNCS.PHASECHK.TRANS64 P0, [R0+URZ], R2 ;  /* 0x00000002000085a7 */ /* 0x000ee400080010ff */
[----:B--23--:R-:W-:Y:S05]  /*4930*/  @P0 EXIT ;  /* 0x000000000000094d */ /* 0x00cfea0003800000 */
[----:B------:R-:W-:Y:S05]  /*4940*/  BRA `(.L_x_82) ;  /* 0xfffffffc00ec7947 */ /* 0x000fea000383ffff */
.L_x_70:
[----:B------:R-:W-:-:S06]  /*4950*/  UISETP.GE.AND UP1, UPT, UR8, 0x4, UPT ;  /* 0x000000040800788c */ /* 0x000fcc000bf26270 */
[----:B------:R-:W-:-:S13]  /*4960*/  PLOP3.LUT P0, PT, PT, PT, UP1, 0x80, 0x8 ;  /* 0x000000000008781c */ /* 0x000fda0003f0f018 */
[----:B------:R-:W-:Y:S05]  /*4970*/  @!P0 EXIT ;  /* 0x000000000000894d */ /* 0x000fea0003800000 */
[----:B------:R-:W-:Y:S01]  /*4980*/  BAR.SYNC.DEFER_BLOCKING 0x6, 0xa0 ;  /* 0x0182800000007b1d */ /* 0x000fe20000010000 */
[C---:B------:R-:W-:Y:S01]  /*4990*/  IMAD.SHL.U32 R2, R93.reuse, 0x20, RZ ;  /* 0x000000205d027824 */ /* 0x040fe200078e00ff */
[C---:B------:R-:W-:Y:S01]  /*49a0*/  LOP3.LUT R94, R93.reuse, 0x2, RZ, 0xc0, !PT ;  /* 0x000000025d5e7812 */ /* 0x040fe200078ec0ff */
[C---:B------:R-:W-:Y:S01]  /*49b0*/  IMAD.SHL.U32 R99, R93.reuse, 0x4, RZ ;  /* 0x000000045d637824 */ /* 0x040fe200078e00ff */
[C---:B------:R-:W-:Y:S01]  /*49c0*/  LOP3.LUT R100, R93.reuse, 0x60, RZ, 0xc0, !PT ;  /* 0x000000605d647812 */ /* 0x040fe200078ec0ff */
[C---:B------:R-:W-:Y:S01]  /*49d0*/  IMAD.U32 R46, R93.reuse, 0x10000, RZ ;  /* 0x000100005d2e7824 */ /* 0x040fe200078e00ff */
[----:B------:R-:W-:Y:S02]  /*49e0*/  UMOV UR48, 0x400 ;  /* 0x0000040000307882 */ /* 0x000fe40000000000 */
[----:B------:R-:W1:Y:S01]  /*49f0*/  LDC R91, c[0x0][0x370] ;  /* 0x0000dc00ff5b7b82 */ /* 0x000e620000000800 */
[----:B------:R-:W-:Y:S01]  /*4a00*/  ULEA UR48, UR37, UR48, 0x18 ;  /* 0x0000003025307291 */ /* 0x000fe2000f8ec0ff */
[----:B------:R-:W-:Y:S01]  /*4a10*/  LOP3.LUT R3, R2, 0xc0, RZ, 0xc0, !PT ;  /* 0x000000c002037812 */ /* 0x000fe200078ec0ff */
[----:B------:R-:W-:Y:S01]  /*4a20*/  IMAD.MOV.U32 R45, RZ, RZ, RZ ;  /* 0x000000ffff2d7224 */ /* 0x000fe200078e00ff */
[----:B------:R-:W-:Y:S01]  /*4a30*/  LOP3.LUT R93, R93, 0x4, RZ, 0xc0, !PT ;  /* 0x000000045d5d7812 */ /* 0x000fe200078ec0ff */
[----:B------:R-:W-:Y:S01]  /*4a40*/  UIADD3 UR52, UPT, UPT, UR48, 0x200, URZ ;  /* 0x0000020030347890 */ /* 0x000fe2000fffe0ff */
[----:B------:R-:W-:-:S02]  /*4a50*/  LOP3.LUT R99, R3, 0x18, R99, 0xf8, !PT ;  /* 0x0000001803637812 */ /* 0x000fc400078ef863 */
[----:B------:R-:W-:Y:S01]  /*4a60*/  CS2R R96, SRZ ;  /* 0x0000000000607805 */ /* 0x000fe2000001ff00 */
[----:B------:R-:W2:Y:S01]  /*4a70*/  LDC R42, c[0x0][0xb0c] ;  /* 0x0002c300ff2a7b82 */ /* 0x000ea20000000800 */
[----:B------:R-:W-:Y:S01]  /*4a80*/  LOP3.LUT R46, R46, 0x600000, RZ, 0xc0, !PT ;  /* 0x006000002e2e7812 */ /* 0x000fe200078ec0ff */
[----:B------:R-:W-:Y:S01]  /*4a90*/  IMAD.MOV.U32 R103, RZ, RZ, RZ ;  /* 0x000000ffff677224 */ /* 0x000fe200078e00ff */
[----:B------:R-:W-:Y:S01]  /*4aa0*/  IADD3 R98, PT, PT, -R93, 0x2, RZ ;  /* 0x000000025d627810 */ /* 0x000fe20007ffe1ff */
[----:B------:R-:W-:Y:S01]  /*4ab0*/  IMAD.MOV R94, RZ, RZ, -R94 ;  /* 0x000000ffff5e7224 */ /* 0x000fe200078e0a5e */
[----:B------:R-:W-:Y:S01]  /*4ac0*/  LOP3.LUT R99, R99, 0xf20, R2, 0xf8, !PT ;  /* 0x00000f2063637812 */ /* 0x000fe200078ef802 */
[----:B------:R-:W-:Y:S01]  /*4ad0*/  IMAD.MOV R93, RZ, RZ, -R93 ;  /* 0x000000ffff5d7224 */ /* 0x000fe200078e0a5d */
[----:B------:R-:W4:Y:S01]  /*4ae0*/  LDCU.64 UR54, c[0x0][0x348] ;  /* 0x00006900ff3677ac */ /* 0x000f220008000a00 */
[----:B------:R-:W1:Y:S01]  /*4af0*/  LDC R89, c[0x0][0xb20] ;  /* 0x0002c800ff597b82 */ /* 0x000e620000000800 */
[----:B------:R-:W3:Y:S01]  /*4b00*/  LDS R0, [UR48+0x160] ;  /* 0x00016030ff007984 */ /* 0x000ee20008000800 */
[----:B------:R-:W-:Y:S01]  /*4b10*/  IMAD.SHL.U32 R98, R98, 0x10, RZ ;  /* 0x0000001062627824 */ /* 0x000fe200078e00ff */
[----:B------:R-:W-:Y:S01]  /*4b20*/  LEA R99, R99, UR52, 0x1 ;  /* 0x0000003463637c11 */ /* 0x000fe2000f8e08ff */
[----:B------:R-:W-:Y:S01]  /*4b30*/  UMOV UR51, 0x1 ;  /* 0x0000000100337882 */ /* 0x000fe20000000000 */
[----:B------:R-:W-:Y:S01]  /*4b40*/  UMOV UR56, URZ ;  /* 0x000000ff00387c82 */ /* 0x000fe20008000000 */
[----:B------:R-:W1:Y:S02]  /*4b50*/  LDCU.64 UR38, c[0x0][0x888] ;  /* 0x00011100ff2677ac */ /* 0x000e640008000a00 */
[----:B------:R-:W1:Y:S01]  /*4b60*/  LDC R41, c[0x0][0xb30] ;  /* 0x0002cc00ff297b82 */ /* 0x000e620000000800 */
[----:B------:R-:W1:Y:S01]  /*4b70*/  LDCU.64 UR44, c[0x0][0x890] ;  /* 0x00011200ff2c77ac */ /* 0x000e620008000a00 */
[----:B------:R-:W-:Y:S01]  /*4b80*/  UMOV UR50, URZ ;  /* 0x000000ff00327c82 */ /* 0x000fe20008000000 */
[----:B------:R-:W-:-:S05]  /*4b90*/  UMOV UR49, URZ ;  /* 0x000000ff00317c82 */ /* 0x000fca0008000000 */
[----:B------:R-:W1:Y:S08]  /*4ba0*/  LDC.64 R84, c[0x0][0xb10] ;  /* 0x0002c400ff547b82 */ /* 0x000e700000000a00 */
[----:B------:R-:W1:Y:S08]  /*4bb0*/  LDC.64 R38, c[0x0][0xb18] ;  /* 0x0002c600ff267b82 */ /* 0x000e700000000a00 */
[----:B------:R-:W1:Y:S08]  /*4bc0*/  LDC.64 R36, c[0x0][0xb28] ;  /* 0x0002ca00ff247b82 */ /* 0x000e700000000a00 */
[----:B------:R-:W1:Y:S01]  /*4bd0*/  LDC.64 R82, c[0x0][0x8b0] ;  /* 0x00022c00ff527b82 */ /* 0x000e620000000a00 */
[----:B---3--:R-:W-:-:S07]  /*4be0*/  IMAD.IADD R46, R0, 0x1, R46 ;  /* 0x00000001002e7824 */ /* 0x008fce00078e022e */
[----:B------:R-:W3:Y:S08]  /*4bf0*/  LDC.64 R80, c[0x0][0x8a8] ;  /* 0x00022a00ff507b82 */ /* 0x000ef00000000a00 */
[----:B--2-4-:R-:W1:Y:S02]  /*4c00*/  LDC R90, c[0x0][0x374] ;  /* 0x0000dd00ff5a7b82 */ /* 0x014e640000000800 */
.L_x_113:
[C---:B------:R-:W-:Y:S02]  /*4c10*/  LEA R0, R103.reuse, UR48, 0x3 ;  /* 0x0000003067007c11 */ /* 0x040fe4000f8e18ff */
[----:B------:R-:W-:Y:S02]  /*4c20*/  SHF.L.U32 R2, R96, 0x1f, RZ ;  /* 0x0000001f60027819 */ /* 0x000fe400000006ff */
[----:B------:R-:W-:Y:S02]  /*4c30*/  LEA R16, R103, UR48, 0x4 ;  /* 0x0000003067107c11 */ /* 0x000fe4000f8e20ff */
[----:B------:R-:W2:Y:S02]  /*4c40*/  SYNCS.PHASECHK.TRANS64.TRYWAIT P0, [R0+URZ+0xb0], R2 ;  /* 0x0000b002000075a7 */ /* 0x000ea400080011ff */
[----:B--2---:R-:W-:Y:S05]  /*4c50*/  @!P0 BRA `(.L_x_83) ;  /* 0x0000003000c08947 */ /* 0x004fea0003800000 */
.L_x_161:
[----:B------:R-:W4:Y:S01]  /*4c60*/  LDC.64 R10, c[0x0][0xb10] ;  /* 0x0002c400ff0a7b82 */ /* 0x000f220000000a00 */
[----:B------:R-:W3:Y:S01]  /*4c70*/  LDS.128 R16, [R16+0x140] ;  /* 0x0001400010107984 */ /* 0x000ee20000000c00 */
[----:B-1----:R-:W-:Y:S01]  /*4c80*/  ISETP.NE.AND P1, PT, R41, 0x1, PT ;  /* 0x000000012900780c */ /* 0x002fe20003f25270 */
[----:B--2---:R-:W-:Y:S01]  /*4c90*/  VIADD R0, R0, 0xc0 ;  /* 0x000000c000007836 */ /* 0x004fe20000000000 */
[----:B------:R-:W-:Y:S04]  /*4ca0*/  ISETP.GE.AND P0, PT, R40, 0x1, PT ;  /* 0x000000012800780c */ /* 0x000fe80003f06270 */
[----:B------:R-:W1:Y:S01]  /*4cb0*/  LDC.64 R8, c[0x0][0xb18] ;  /* 0x0002c600ff087b82 */ /* 0x000e620000000a00 */
[----:B------:R-:W-:Y:S01]  /*4cc0*/  PRMT R0, RZ, 0x654, R0 ;  /* 0x00000654ff007816 */ /* 0x000fe20000000000 */
[----:B------:R-:W-:Y:S01]  /*4cd0*/  @!PT LDS RZ, [RZ] ;  /* 0x00000000fffff984 */ /* 0x000fe20000000800 */
[----:B------:R-:W-:Y:S01]  /*4ce0*/  @!PT LDS RZ, [RZ] ;  /* 0x00000000fffff984 */ /* 0x000fe20000000800 */
[----:B------:R-:W-:Y:S01]  /*4cf0*/  @!PT LDS RZ, [RZ] ;  /* 0x00000000fffff984 */ /* 0x000fe20000000800 */
[----:B------:R-:W-:Y:S01]  /*4d00*/  @!PT LDS RZ, [RZ] ;  /* 0x00000000fffff984 */ /* 0x000fe20000000800 */
[----:B------:R2:W-:Y:S06]  /*4d10*/  MEMBAR.ALL.CTA ;  /* 0x0000000000007992 */ /* 0x0005ec0000008000 */
[----:B--2---:R-:W2:Y:S01]  /*4d20*/  FENCE.VIEW.ASYNC.S ;  /* 0x00000000000073c6 */ /* 0x004ea20000000000 */
[----:B------:R-:W1:Y:S08]  /*4d30*/  @!P1 LDC R12, c[0x0][0xb20] ;  /* 0x0002c800ff0c9b82 */ /* 0x000e700000000800 */
[----:B------:R-:W1:Y:S01]  /*4d40*/  @!P1 LDC R7, c[0x0][0xb0c] ;  /* 0x0002c300ff079b82 */ /* 0x000e620000000800 */
[----:B--2---:R2:W-:Y:S01]  /*4d50*/  SYNCS.ARRIVE.TRANS64.RED.A1T0 RZ, [R0+URZ], RZ ;  /* 0x000000ff00ff79a7 */ /* 0x0045e200081004ff */
[----:B---3--:R-:W-:Y:S04]  /*4d60*/  LOP3.LUT P4, RZ, R18, 0x1, RZ, 0xc0, !PT ;  /* 0x0000000112ff7812 */ /* 0x008fe8000788c0ff */
[----:B------:R-:W-:Y:S09]  /*4d70*/  P2R R101, PR, RZ, 0x10 ;  /* 0x00000010ff657803 */ /* 0x000ff20000000000 */
[----:B------:R-:W-:Y:S02]  /*4d80*/  @P4 MOV R44, R16 ;  /* 0x00000010002c4202 */ /* 0x000fe40000000f00 */
[----:B------:R-:W-:Y:S01]  /*4d90*/  @P4 LOP3.LUT R43, R17, 0xffff, RZ, 0xc0, !PT ;  /* 0x0000ffff112b4812 */ /* 0x000fe200078ec0ff */
[----:B--2-4-:R-:W-:Y:S06]  /*4da0*/  @!P0 BRA `(.L_x_84) ;  /* 0x0000000000a48947 */ /* 0x014fec0003800000 */
[----:B------:R-:W-:Y:S01]  /*4db0*/  IMAD.HI.U32 R0, R90, R39, RZ ;  /* 0x000000275a007227 */ /* 0x000fe200078e00ff */
[----:B------:R-:W-:Y:S02]  /*4dc0*/  ISETP.NE.AND P0, PT, R38, 0x1, PT ;  /* 0x000000012600780c */ /* 0x000fe40003f05270 */
[----:B------:R-:W-:Y:S01]  /*4dd0*/  ISETP.NE.AND P2, PT, R40, 0x1, PT ;  /* 0x000000012800780c */ /* 0x000fe20003f45270 */
[----:B------:R-:W-:Y:S01]  /*4de0*/  IMAD.HI.U32 R4, R91, R84, RZ ;  /* 0x000000545b047227 */ /* 0x000fe200078e00ff */
[----:B------:R-:W-:Y:S02]  /*4df0*/  SHF.R.U32.HI R0, RZ, R89, R0 ;  /* 0x00000059ff007219 */ /* 0x000fe40000011600 */
[----:B------:R-:W-:Y:S01]  /*4e00*/  ISETP.NE.AND P3, PT, R42, 0x1, PT ;  /* 0x000000012a00780c */ /* 0x000fe20003f65270 */
[----:B------:R-:W-:Y:S01]  /*4e10*/  IMAD.HI.U32 R6, R43, R39, RZ ;  /* 0x000000272b067227 */ /* 0x000fe200078e00ff */
[-C--:B------:R-:W-:Y:S02]  /*4e20*/  SHF.R.U32.HI R4, RZ, R85.reuse, R4 ;  /* 0x00000055ff047219 */ /* 0x080fe40000011604 */
[----:B------:R-:W-:Y:S01]  /*4e30*/  SEL R0, R90, R0, !P0 ;  /* 0x000000005a007207 */ /* 0x000fe20004000000 */
[----:B------:R-:W-:Y:S01]  /*4e40*/  IMAD.HI.U32 R5, R44, R84, RZ ;  /* 0x000000542c057227 */ /* 0x000fe200078e00ff */
[----:B------:R-:W-:Y:S03]  /*4e50*/  SEL R4, R91, R4, !P3 ;  /* 0x000000045b047207 */ /* 0x000fe60005800000 */
[-C--:B------:R-:W-:Y:S01]  /*4e60*/  IMAD.HI.U32 R3, R0, R36.reuse, RZ ;  /* 0x0000002400037227 */ /* 0x080fe200078e00ff */
[----:B------:R-:W-:Y:S03]  /*4e70*/  SHF.R.U32.HI R5, RZ, R85, R5 ;  /* 0x00000055ff057219 */ /* 0x000fe60000011605 */
[----:B------:R-:W-:Y:S01]  /*4e80*/  IMAD.HI.U32 R2, R4, R36, RZ ;  /* 0x0000002404027227 */ /* 0x000fe200078e00ff */
[----:B------:R-:W-:Y:S02]  /*4e90*/  @P2 SHF.R.U32.HI R0, RZ, R37, R3 ;  /* 0x00000025ff002219 */ /* 0x000fe40000011603 */
[----:B------:R-:W-:Y:S02]  /*4ea0*/  SHF.R.U32.HI R3, RZ, R89, R6 ;  /* 0x00000059ff037219 */ /* 0x000fe40000011606 */
[----:B------:R-:W-:Y:S01]  /*4eb0*/  @P2 SHF.R.U32.HI R4, RZ, R37, R2 ;  /* 0x00000025ff042219 */ /* 0x000fe20000011602 */
[----:B------:R-:W-:Y:S01]  /*4ec0*/  IMAD R0, R40, R0, RZ ;  /* 0x0000000028007224 */ /* 0x000fe200078e02ff */
[----:B------:R-:W-:Y:S02]  /*4ed0*/  SEL R3, R43, R3, !P0 ;  /* 0x000000032b037207 */ /* 0x000fe40004000000 */
[----:B------:R-:W-:Y:S01]  /*4ee0*/  SEL R2, R44, R5, !P3 ;  /* 0x000000052c027207 */ /* 0x000fe20005800000 */
[----:B------:R-:W-:Y:S01]  /*4ef0*/  IMAD R5, R40, R4, RZ ;  /* 0x0000000428057224 */ /* 0x000fe200078e02ff */
[C---:B------:R-:W-:Y:S01]  /*4f00*/  ISETP.GE.AND P0, PT, R3.reuse, R0, PT ;  /* 0x000000000300720c */ /* 0x040fe20003f06270 */
[C---:B------:R-:W-:Y:S03]  /*4f10*/  IMAD.HI.U32 R0, R3.reuse, R36, RZ ;  /* 0x0000002403007227 */ /* 0x040fe600078e00ff */
[C---:B------:R-:W-:Y:S02]  /*4f20*/  ISETP.GE.OR P0, PT, R2.reuse, R5, P0 ;  /* 0x000000050200720c */ /* 0x040fe40000706670 */
[----:B------:R-:W-:Y:S04]  /*4f30*/  SHF.R.U32.HI R0, RZ, R37, R0 ;  /* 0x00000025ff007219 */ /* 0x000fe80000011600 */
[C---:B------:R-:W-:Y:S05]  /*4f40*/  SEL R6, R3.reuse, R0, !P2 ;  /* 0x0000000003067207 */ /* 0x040fea0005000000 */
        /* <DEDUP_REMOVED lines=14> */
[----:B------:R-:W-:Y:S07]  /*5030*/  IMAD R43, R3, R38, R43 ;  /* 0x00000026032b7224 */ /* 0x000fee00078e022b */
.L_x_84:
[----:B-1----:R-:W-:Y:S01]  /*5040*/  @!P1 ISETP.NE.AND P0, PT, R8, 0x1, PT ;  /* 0x000000010800980c */ /* 0x002fe20003f05270 */
[----:B------:R-:W-:Y:S01]  /*5050*/  @!P1 IMAD.HI.U32 R0, R44, R10, RZ ;  /* 0x0000000a2c009227 */ /* 0x000fe200078e00ff */
[----:B------:R-:W-:Y:S01]  /*5060*/  @!P1 ISETP.NE.AND P2, PT, R7, 0x1, PT ;  /* 0x000000010700980c */ /* 0x000fe20003f45270 */
[----:B------:R-:W-:Y:S01]  /*5070*/  ULOP3.LUT UP0, URZ, UR52, 0x1b0, URZ, 0xc0, !UPT ;  /* 0x000001b034ff7892 */ /* 0x000fe2000f80c0ff */
[----:B------:R-:W-:Y:S01]  /*5080*/  R2UR UR42, R15 ;  /* 0x000000000f2a72ca */ /* 0x000fe200000e0000 */
[----:B------:R-:W-:Y:S01]  /*5090*/  @!P1 IMAD.HI.U32 R2, R43, R9, RZ ;  /* 0x000000092b029227 */ /* 0x000fe200078e00ff */
[----:B------:R-:W-:Y:S02]  /*50a0*/  @!P1 SHF.R.U32.HI R0, RZ, R11, R0 ;  /* 0x0000000bff009219 */ /* 0x000fe40000011600 */
[----:B------:R-:W-:Y:S01]  /*50b0*/  R2UR UR41, R14 ;  /* 0x000000000e2972ca */ /* 0x000fe200000e0000 */
[----:B------:R-:W-:Y:S01]  /*50c0*/  VIADD R103, R103, 0x1 ;  /* 0x0000000167677836 */ /* 0x000fe20000000000 */
[----:B------:R-:W-:Y:S02]  /*50d0*/  @!P1 SHF.R.U32.HI R2, RZ, R12, R2 ;  /* 0x0000000cff029219 */ /* 0x000fe40000011602 */
[----:B------:R-:W-:Y:S02]  /*50e0*/  @!P1 SEL R3, R44, R0, !P2 ;  /* 0x000000002c039207 */ /* 0x000fe40005000000 */
[----:B------:R-:W-:Y:S02]  /*50f0*/  @!P1 SEL R2, R43, R2, !P0 ;  /* 0x000000022b029207 */ /* 0x000fe40004000000 */
[----:B------:R-:W-:Y:S01]  /*5100*/  @P4 SHF.R.U32.HI R95, RZ, 0x10, R17 ;  /* 0x00000010ff5f4819 */ /* 0x000fe20000011611 */
[----:B------:R-:W-:Y:S02]  /*5110*/  USHF.L.U32 UR42, UR42, 0x7, URZ ;  /* 0x000000072a2a7899 */ /* 0x000fe400080006ff */
[----:B------:R-:W-:Y:S02]  /*5120*/  @!P1 IMAD.IADD R0, R2, 0x1, -R3 ;  /* 0x0000000102009824 */ /* 0x000fe400078e0a03 */
[----:B------:R-:W-:Y:S01]  /*5130*/  @!P1 IMAD.IADD R2, R3, 0x1, -R2 ;  /* 0x0000000103029824 */ /* 0x000fe200078e0a02 */
[----:B------:R-:W-:Y:S01]  /*5140*/  USHF.L.U32 UR41, UR41, 0x6, URZ ;  /* 0x0000000629297899 */ /* 0x000fe200080006ff */
[----:B------:R-:W-:Y:S02]  /*5150*/  @!P1 IMAD R44, R0, R7, R44 ;  /* 0x00000007002c9224 */ /* 0x000fe400078e022c */
[----:B------:R-:W-:Y:S01]  /*5160*/  @!P1 IMAD R43, R2, R8, R43 ;  /* 0x00000008022b9224 */ /* 0x000fe200078e022b */
[----:B------:R-:W-:Y:S08]  /*5170*/  BRA.U !UP0, `(.L_x_85) ;  /* 0x00000001087c7547 */ /* 0x000ff0000b800000 */
[----:B------:R-:W1:Y:S01]  /*5180*/  LDCU.64 UR8, c[0x4][0x80] ;  /* 0x01001000ff0877ac */ /* 0x000e620008000a00 */
[----:B------:R-:W-:Y:S01]  /*5190*/  MOV R2, 0x0 ;  /* 0x0000000000027802 */ /* 0x000fe20000000f00 */
[----:B------:R-:W-:Y:S02]  /*51a0*/  HFMA2 R12, -RZ, RZ, 0, 5.9604644775390625e-08 ;  /* 0x00000001ff0c7431 */ /* 0x000fe400000001ff */
[----:B------:R-:W-:Y:S01]  /*51b0*/  IMAD.MOV.U32 R8, RZ, RZ, 0x70 ;  /* 0x00000070ff087424 */ /* 0x000fe200078e00ff */
[----:B------:R2:W3:Y:S01]  /*51c0*/  LDC.64 R14, c[0x4][R2] ;  /* 0x01000000020e7b82 */ /* 0x0004e20000000a00 */
[----:B------:R-:W4:Y:S01]  /*51d0*/  LDCU.64 UR6, c[0x4][0x88] ;  /* 0x01001100ff0677ac */ /* 0x000f220008000a00 */
[----:B------:R-:W-:Y:S01]  /*51e0*/  IMAD.MOV.U32 R13, RZ, RZ, RZ ;  /* 0x000000ffff0d7224 */ /* 0x000fe200078e00ff */
[----:B------:R-:W2:Y:S01]  /*51f0*/  LDCU.64 UR4, c[0x4][0x8] ;  /* 0x01000100ff0477ac */ /* 0x000ea20008000a00 */
[----:B-1----:R-:W-:Y:S01]  /*5200*/  MOV R5, UR9 ;  /* 0x0000000900057c02 */ /* 0x002fe20008000f00 */
[----:B------:R-:W-:Y:S01]  /*5210*/  IMAD.U32 R4, RZ, RZ, UR8 ;  /* 0x00000008ff047e24 */ /* 0x000fe2000f8e00ff */
[----:B----4-:R-:W-:Y:S01]  /*5220*/  MOV R7, UR7 ;  /* 0x0000000700077c02 */ /* 0x010fe20008000f00 */
[----:B------:R-:W-:Y:S01]  /*5230*/  IMAD.U32 R6, RZ, RZ, UR6 ;  /* 0x00000006ff067e24 */ /* 0x000fe2000f8e00ff */
[----:B--2---:R-:W-:Y:S01]  /*5240*/  MOV R11, UR5 ;  /* 0x00000005000b7c02 */ /* 0x004fe20008000f00 */
[----:B------:R-:W-:Y:S02]  /*5250*/  IMAD.U32 R10, RZ, RZ, UR4 ;  /* 0x00000004ff0a7e24 */ /* 0x000fe4000f8e00ff */
[----:B------:R-:W-:Y:S07]  /*5260*/  LEPC R20, `(.L_x_86) ;  /* 0x000000001014794e */ /* 0x000fee0000000000 */
[----:B---3-5:R-:W-:Y:S05]  /*5270*/  CALL.ABS.NOINC R14 ;  /* 0x000000000e007343 */ /* 0x028fea0003c00000 */
.L_x_86:
[----:B------:R-:W1:Y:S01]  /*5280*/  LDCU.64 UR8, c[0x4][0x80] ;  /* 0x01001000ff0877ac */ /* 0x000e620008000a00 */
[----:B------:R-:W2:Y:S01]  /*5290*/  LDC.64 R2, c[0x4][R2] ;  /* 0x0100000002027b82 */ /* 0x000ea20000000a00 */
[----:B------:R-:W-:Y:S02]  /*52a0*/  HFMA2 R12, -RZ, RZ, 0, 5.9604644775390625e-08 ;  /* 0x00000001ff0c7431 */ /* 0x000fe400000001ff */
[----:B------:R-:W-:Y:S02]  /*52b0*/  IMAD.MOV.U32 R8, RZ, RZ, 0x70 ;  /* 0x00000070ff087424 */ /* 0x000fe400078e00ff */
[----:B------:R-:W-:Y:S01]  /*52c0*/  IMAD.MOV.U32 R13, RZ, RZ, RZ ;  /* 0x000000ffff0d7224 */ /* 0x000fe200078e00ff */
[----:B------:R-:W3:Y:S01]  /*52d0*/  LDCU.64 UR6, c[0x4][0x88] ;  /* 0x01001100ff0677ac */ /* 0x000ee20008000a00 */
[----:B------:R-:W4:Y:S01]  /*52e0*/  LDCU.64 UR4, c[0x4][0x8] ;  /* 0x01000100ff0477ac */ /* 0x000f220008000a00 */
[----:B-1----:R-:W-:Y:S02]  /*52f0*/  MOV R4, UR8 ;  /* 0x0000000800047c02 */ /* 0x002fe40008000f00 */
[----:B------:R-:W-:Y:S02]  /*5300*/  MOV R5, UR9 ;  /* 0x0000000900057c02 */ /* 0x000fe40008000f00 */
[----:B---3--:R-:W-:Y:S01]  /*5310*/  MOV R7, UR7 ;  /* 0x0000000700077c02 */ /* 0x008fe20008000f00 */
[----:B------:R-:W-:Y:S01]  /*5320*/  IMAD.U32 R6, RZ, RZ, UR6 ;  /* 0x00000006ff067e24 */ /* 0x000fe2000f8e00ff */
[----:B----4-:R-:W-:Y:S01]  /*5330*/  MOV R11, UR5 ;  /* 0x00000005000b7c02 */ /* 0x010fe20008000f00 */
[----:B------:R-:W-:Y:S02]  /*5340*/  IMAD.U32 R10, RZ, RZ, UR4 ;  /* 0x00000004ff0a7e24 */ /* 0x000fe4000f8e00ff */
[----:B------:R-:W-:Y:S07]  /*5350*/  LEPC R20, `(.L_x_85) ;  /* 0x000000001014794e */ /* 0x000fee0000000000 */
[----:B--2---:R-:W-:Y:S05]  /*5360*/  CALL.ABS.NOINC R2 ;  /* 0x0000000002007343 */ /* 0x004fea0003c00000 */
.L_x_85:
[----:B------:R-:W-:Y:S01]  /*5370*/  ISETP.NE.U32.AND P4, PT, R82, RZ, PT ;  /* 0x000000ff5200720c */ /* 0x000fe20003f85070 */
[----:B------:R-:W-:Y:S01]  /*5380*/  UISETP.NE.AND UP2, UPT, UR53, URZ, UPT ;  /* 0x000000ff3500728c */ /* 0x000fe2000bf45270 */
[----:B------:R-:W-:Y:S01]  /*5390*/  ISETP.NE.U32.AND P2, PT, RZ, UR38, PT ;  /* 0x00000026ff007c0c */ /* 0x000fe2000bf45070 */
[----:B------:R-:W-:Y:S01]  /*53a0*/  UISETP.NE.U32.AND UP1, UPT, UR44, URZ, UPT ;  /* 0x000000ff2c00728c */ /* 0x000fe2000bf25070 */
[----:B------:R-:W-:Y:S01]  /*53b0*/  ISETP.NE.AND.EX P4, PT, R83, RZ, PT, P4 ;  /* 0x000000ff5300720c */ /* 0x000fe20003f85340 */
[----:B------:R-:W-:Y:S01]  /*53c0*/  UPLOP3.LUT UP0, UPT, UPT, UPT, UPT, 0x40, 0x4 ;  /* 0x000000000004789c */ /* 0x000fe20003f0e870 */
[----:B------:R-:W-:Y:S01]  /*53d0*/  ISETP.NE.AND.EX P2, PT, RZ, UR39, PT, P2 ;  /* 0x00000027ff007c0c */ /* 0x000fe2000bf45320 */
[----:B------:R-:W-:Y:S01]  /*53e0*/  UISETP.NE.AND.EX UP1, UPT, UR45, URZ, UPT, UP1 ;  /* 0x000000ff2d00728c */ /* 0x000fe2000bf25310 */
[----:B------:R-:W-:Y:S04]  /*53f0*/  PLOP3.LUT P1, PT, PT, PT, UP2, 0x80, 0x8 ;  /* 0x000000000008781c */ /* 0x000fe80003f2f028 */
[----:B------:R-:W-:Y:S06]  /*5400*/  @UP2 UPLOP3.LUT UP0, UPT, UPT, UPT, UP1, 0x80, 0x8 ;  /* 0x000000000008289c */ /* 0x000fec0003f0f010 */
[----:B------:R-:W-:Y:S01]  /*5410*/  PLOP3.LUT P0, PT, PT, PT, UP0, 0x80, 0x8 ;  /* 0x000000000008781c */ /* 0x000fe20003f0f008 */
[----:B------:R-:W-:Y:S01]  /*5420*/  @!UPT UIADD3 URZ, UPT, UPT, URZ, URZ, URZ ;  /* 0x000000fffffff290 */ /* 0x000fe2000fffe0ff */
[----:B------:R-:W-:Y:S11]  /*5430*/  BRA.U !UP1, `(.L_x_87) ;  /* 0x0000000109387547 */ /* 0x000ff6000b800000 */
[----:B------:R-:W-:Y:S01]  /*5440*/  UISETP.NE.U32.AND UP0, UPT, UR38, URZ, UPT ;  /* 0x000000ff2600728c */ /* 0x000fe2000bf05070 */
[----:B------:R-:W-:Y:S02]  /*5450*/  HFMA2 R0, -RZ, RZ, 0, 5.9604644775390625e-08 ;  /* 0x00000001ff007431 */ /* 0x000fe400000001ff */
[----:B------:R-:W-:Y:S01]  /*5460*/  IMAD.MOV.U32 R88, RZ, RZ, 0x1 ;  /* 0x00000001ff587424 */ /* 0x000fe200078e00ff */
[----:B------:R-:W-:Y:S06]  /*5470*/  UISETP.NE.AND.EX UP0, UPT, UR39, URZ, UPT, UP0 ;  /* 0x000000ff2700728c */ /* 0x000fec000bf05300 */
[----:B------:R-:W-:Y:S05]  /*5480*/  PLOP3.LUT P3, PT, PT, PT, UP0, 0x80, 0x8 ;  /* 0x000000000008781c */ /* 0x000fea0003f6f008 */
[----:B------:R-:W1:Y:S01]  /*5490*/  @UP0 LDCU.64 UR6, c[0x0][0x888] ;  /* 0x00011100ff0607ac */ /* 0x000e620008000a00 */
[----:B------:R-:W-:Y:S07]  /*54a0*/  @UP0 UIMAD UR4, UR36, UR44, URZ ;  /* 0x0000002c240402a4 */ /* 0x000fee000f8e02ff */
[----:B------:R-:W-:Y:S01]  /*54b0*/  @!P3 PRMT R88, R0, 0x7610, R88 ;  /* 0x000076100058b816 */ /* 0x000fe20000000058 */
[----:B-1----:R-:W-:Y:S03]  /*54c0*/  @UP0 UIMAD.WIDE UR6, UR4, 0x4, UR6 ;  /* 0x00000004040608a5 */ /* 0x002fe6000f8e0206 */
[----:B------:R-:W1:Y:S03]  /*54d0*/  @!UP0 LDCU UR4, c[0x0][0x880] ;  /* 0x00011000ff0487ac */ /* 0x000e660008000800 */
[----:B------:R-:W-:Y:S01]  /*54e0*/  IMAD.U32 R2, RZ, RZ, UR6 ;  /* 0x00000006ff027e24 */ /* 0x000fe2000f8e00ff */
[----:B------:R-:W-:Y:S05]  /*54f0*/  MOV R3, UR7 ;  /* 0x0000000700037c02 */ /* 0x000fea0008000f00 */
[----:B-----5:R2:W5:Y:S02]  /*5500*/  @P3 LDG.E R49, desc[UR46][R2.64] ;  /* 0x0000002e02313981 */ /* 0x020564000c1e1900 */
[----:B-12---:R-:W-:Y:S02]  /*5510*/  @!P3 IMAD.U32 R49, RZ, RZ, UR4 ;  /* 0x00000004ff31be24 */ /* 0x006fe4000f8e00ff */
.L_x_87:
[----:B------:R-:W-:Y:S05]  /*5520*/  @!P4 BRA `(.L_x_88) ;  /* 0x000000000020c947 */ /* 0x000fea0003800000 */
[----:B------:R-:W-:Y:S04]  /*5530*/  ISETP.NE.U32.AND P3, PT, R80, RZ, PT ;  /* 0x000000ff5000720c */ /* 0x000fe80003f65070 */
[----:B------:R-:W-:Y:S11]  /*5540*/  ISETP.NE.AND.EX P3, PT, R81, RZ, PT, P3 ;  /* 0x000000ff5100720c */ /* 0x000ff60003f65330 */
[----:B------:R-:W-:Y:S02]  /*5550*/  @!UPT UIADD3 URZ, UPT, UPT, URZ, URZ, URZ ;  /* 0x000000fffffff290 */ /* 0x000fe4000fffe0ff */
[----:B------:R-:W1:Y:S01]  /*5560*/  @P3 LDC.64 R2, c[0x0][0x8a8] ;  /* 0x00022a00ff023b82 */ /* 0x000e620000000a00 */
[----:B------:R-:W-:Y:S04]  /*5570*/  @P3 IMAD R0, R82, UR36, RZ ;  /* 0x0000002452003c24 */ /* 0x000fe8000f8e02ff */
[----:B-1----:R-:W-:Y:S05]  /*5580*/  @P3 IMAD.WIDE R2, R0, 0x4, R2 ;  /* 0x0000000400023825 */ /* 0x002fea00078e0202 */
[----:B-----5:R1:W5:Y:S02]  /*5590*/  @P3 LDG.E R47, desc[UR46][R2.64] ;  /* 0x0000002e022f3981 */ /* 0x020364000c1e1900 */
[----:B-1----:R-:W2:Y:S02]  /*55a0*/  @!P3 LDC R47, c[0x0][0x8a0] ;  /* 0x00022800ff2fbb82 */ /* 0x002ea40000000800 */
.L_x_88:
[----:B-----5:R-:W-:Y:S01]  /*55b0*/  FSETP.NEU.AND P3, PT, R49, RZ, PT ;  /* 0x000000ff3100720b */ /* 0x020fe20003f6d000 */
[----:B------:R-:W-:Y:S01]  /*55c0*/  ULOP3.LUT UR4, UR51, 0x1, URZ, 0x3c, !UPT ;  /* 0x0000000133047892 */ /* 0x000fe2000f8e3cff */
[----:B------:R-:W-:Y:S01]  /*55d0*/  SEL R4, RZ, 0xffffffff, P2 ;  /* 0xffffffffff047807 */ /* 0x000fe20001000000 */
[----:B------:R-:W-:Y:S01]  /*55e0*/  IMAD.U32 R72, RZ, RZ, UR56 ;  /* 0x00000038ff487e24 */ /* 0x000fe2000f8e00ff */
[----:B------:R-:W-:Y:S01]  /*55f0*/  @P1 LOP3.LUT P2, RZ, R88, 0xff, RZ, 0xc0, !PT ;  /* 0x000000ff58ff1812 */ /* 0x000fe2000784c0ff */
[----:B------:R-:W-:Y:S01]  /*5600*/  IMAD.SHL.U32 R106, R94, 0x10, RZ ;  /* 0x000000105e6a7824 */ /* 0x000fe200078e00ff */
[----:B------:R-:W-:Y:S01]  /*5610*/  @P1 SEL R0, RZ, 0xffffffff, P3 ;  /* 0xffffffffff001807 */ /* 0x000fe20001800000 */
[----:B------:R-:W-:Y:S01]  /*5620*/  IMAD.U32 R107, RZ, RZ, UR4 ;  /* 0x00000004ff6b7e24 */ /* 0x000fe2000f8e00ff */
[----:B------:R-:W-:Y:S01]  /*5630*/  LEA R73, R45, UR48, 0x3 ;  /* 0x000000302d497c11 */ /* 0x000fe2000f8e18ff */
[----:B------:R-:W-:Y:S01]  /*5640*/  IMAD.SHL.U32 R72, R72, 0x2000, RZ ;  /* 0x0000200048487824 */ /* 0x000fe200078e00ff */
[----:B------:R-:W-:Y:S01]  /*5650*/  @P0 SEL R0, R4, R0, !P2 ;  /* 0x0000000004000207 */ /* 0x000fe20005000000 */
[----:B------:R-:W-:Y:S01]  /*5660*/  IMAD.SHL.U32 R105, R93, 0x10, RZ ;  /* 0x000000105d697824 */ /* 0x000fe200078e00ff */
[----:B------:R-:W-:Y:S01]  /*5670*/  PLOP3.LUT P2, PT, PT, PT, UP1, 0x80, 0x8 ;  /* 0x000000000008781c */ /* 0x000fe20003f4f018 */
[----:B------:R-:W-:Y:S01]  /*5680*/  IMAD.IADD R67, R99, 0x1, R72 ;  /* 0x0000000163437824 */ /* 0x000fe200078e0248 */
[----:B------:R-:W-:Y:S01]  /*5690*/  @P1 LOP3.LUT R0, R0, 0x1, RZ, 0xc0, !PT ;  /* 0x0000000100001812 */ /* 0x000fe200078ec0ff */
[----:B------:R-:W-:Y:S01]  /*56a0*/  BSSY B1, `(.L_x_89) ;  /* 0x0000039000017945 */ /* 0x000fe20003800000 */
[----:B------:R-:W-:Y:S01]  /*56b0*/  LOP3.LUT P4, R102, R88, 0xff, RZ, 0xc0, !PT ;  /* 0x000000ff58667812 */ /* 0x000fe2000788c0ff */
[----:B------:R-:W-:Y:S01]  /*56c0*/  IMAD.IADD R66, R67, 0x1, R106 ;  /* 0x0000000143427824 */ /* 0x000fe200078e026a */
[----:B------:R-:W-:Y:S01]  /*56d0*/  ISETP.NE.U32.OR P5, PT, R0, 0x1, !P1 ;  /* 0x000000010000780c */ /* 0x000fe20004fa5470 */
[----:B------:R-:W-:Y:S01]  /*56e0*/  IMAD.U32 R0, RZ, RZ, UR56 ;  /* 0x00000038ff007e24 */ /* 0x000fe2000f8e00ff */
[----:B------:R-:W-:Y:S01]  /*56f0*/  SEL R3, RZ, 0xffffffff, P3 ;  /* 0xffffffffff037807 */ /* 0x000fe20001800000 */
[----:B------:R-:W-:Y:S01]  /*5700*/  IMAD.MOV.U32 R75, RZ, RZ, 0x1 ;  /* 0x00000001ff4b7424 */ /* 0x000fe200078e00ff */
[----:B------:R-:W-:Y:S01]  /*5710*/  P2R R104, PR, RZ, 0x20 ;  /* 0x00000020ff687803 */ /* 0x000fe20000000000 */
[----:B------:R-:W-:Y:S01]  /*5720*/  IMAD R48, R45, 0x40, R46 ;  /* 0x000000402d307824 */ /* 0x000fe200078e022e */
[----:B------:R-:W-:Y:S01]  /*5730*/  LEA R0, R0, UR48, 0x3 ;  /* 0x0000003000007c11 */ /* 0x000fe2000f8e18ff */
[----:B------:R-:W-:Y:S01]  /*5740*/  IMAD.U32 R74, RZ, RZ, UR56 ;  /* 0x00000038ff4a7e24 */ /* 0x000fe2000f8e00ff */
[----:B------:R-:W-:Y:S02]  /*5750*/  @P2 SEL R3, R4, R3, !P4 ;  /* 0x0000000304032207 */ /* 0x000fe40006000000 */
[----:B------:R-:W-:Y:S02]  /*5760*/  CS2R R78, SRZ ;  /* 0x00000000004e7805 */ /* 0x000fe4000001ff00 */
[----:B------:R-:W-:Y:S02]  /*5770*/  CS2R R76, SRZ ;  /* 0x00000000004c7805 */ /* 0x000fe4000001ff00 */
[----:B------:R-:W-:Y:S02]  /*5780*/  CS2R R70, SRZ ;  /* 0x0000000000467805 */ /* 0x000fe4000001ff00 */
[----:B------:R-:W-:Y:S02]  /*5790*/  LOP3.LUT R3, R3, 0x1, RZ, 0xc0, !PT ;  /* 0x0000000103037812 */ /* 0x000fe400078ec0ff */
[----:B------:R-:W-:Y:S02]  /*57a0*/  CS2R R68, SRZ ;  /* 0x0000000000447805 */ /* 0x000fe4000001ff00 */
[----:B------:R-:W-:Y:S02]  /*57b0*/  @P5 SHF.L.U32 R2, R107, 0x1f, RZ ;  /* 0x0000001f6b025819 */ /* 0x000fe400000006ff */
[----:B------:R-:W-:Y:S02]  /*57c0*/  CS2R R62, SRZ ;  /* 0x00000000003e7805 */ /* 0x000fe4000001ff00 */
[----:B------:R-:W-:Y:S02]  /*57d0*/  ISETP.NE.U32.AND P2, PT, R3, 0x1, PT ;  /* 0x000000010300780c */ /* 0x000fe40003f45070 */
[----:B------:R-:W-:Y:S01]  /*57e0*/  CS2R R60, SRZ ;  /* 0x00000000003c7805 */ /* 0x000fe2000001ff00 */
[----:B------:R1:W3:Y:S01]  /*57f0*/  @P5 SYNCS.PHASECHK.TRANS64.TRYWAIT P1, [R0+URZ+0x70], R2 ;  /* 0x00007002000055a7 */ /* 0x0002e200080211ff */
[----:B------:R-:W-:Y:S02]  /*5800*/  CS2R R58, SRZ ;  /* 0x00000000003a7805 */ /* 0x000fe4000001ff00 */
[----:B------:R-:W-:Y:S02]  /*5810*/  P2R R108, PR, RZ, 0x4 ;  /* 0x00000004ff6c7803 */ /* 0x000fe40000000000 */
[----:B------:R-:W-:Y:S01]  /*5820*/  CS2R R56, SRZ ;  /* 0x0000000000387805 */ /* 0x000fe2000001ff00 */
[----:B------:R-:W-:Y:S02]  /*5830*/  IMAD.IADD R65, R67, 0x1, R105 ;  /* 0x0000000143417824 */ /* 0x000fe400078e0269 */
[----:B------:R-:W-:Y:S01]  /*5840*/  IMAD.IADD R64, R98, 0x1, R66 ;  /* 0x0000000162407824 */ /* 0x000fe200078e0242 */
[----:B-1----:R-:W-:Y:S04]  /*5850*/  SHF.L.U32 R2, R97, 0x1f, RZ ;  /* 0x0000001f61027819 */ /* 0x002fe800000006ff */
[----:B------:R1:W4:Y:S01]  /*5860*/  SYNCS.PHASECHK.TRANS64.TRYWAIT P0, [R73+URZ+0xd0], R2 ;  /* 0x0000d002490075a7 */ /* 0x00032200080011ff */
[----:B---3--:R-:W-:Y:S01]  /*5870*/  @P5 SEL R75, RZ, 0x1, !P1 ;  /* 0x00000001ff4b5807 */ /* 0x008fe20004800000 */
[----:B-1----:R-:W-:Y:S06]  /*5880*/  @!P5 BRA `(.L_x_90) ;  /* 0x000000000068d947 */ /* 0x002fec0003800000 */
[----:B------:R-:W-:Y:S01]  /*5890*/  ISETP.NE.AND P1, PT, R75, RZ, PT ;  /* 0x000000ff4b00720c */ /* 0x000fe20003f25270 */
[----:B------:R-:W-:Y:S01]  /*58a0*/  BSSY B0, `(.L_x_91) ;  /* 0x000000d000007945 */ /* 0x000fe20003800000 */
[----:B------:R-:W-:Y:S02]  /*58b0*/  CS2R R58, SRZ ;  /* 0x00000000003a7805 */ /* 0x000fe4000001ff00 */
[----:B------:R-:W-:Y:S02]  /*58c0*/  CS2R R56, SRZ ;  /* 0x0000000000387805 */ /* 0x000fe4000001ff00 */
[----:B------:R-:W-:Y:S02]  /*58d0*/  CS2R R62, SRZ ;  /* 0x00000000003e7805 */ /* 0x000fe4000001ff00 */
[----:B------:R-:W-:Y:S02]  /*58e0*/  CS2R R60, SRZ ;  /* 0x00000000003c7805 */ /* 0x000fe4000001ff00 */
[----:B------:R-:W-:Y:S02]  /*58f0*/  CS2R R70, SRZ ;  /* 0x0000000000467805 */ /* 0x000fe4000001ff00 */
[----:B------:R-:W-:Y:S02]  /*5900*/  CS2R R68, SRZ ;  /* 0x0000000000447805 */ /* 0x000fe4000001ff00 */
[----:B------:R-:W-:Y:S02]  /*5910*/  CS2R R78, SRZ ;  /* 0x00000000004e7805 */ /* 0x000fe4000001ff00 */
[----:B------:R-:W-:Y:S01]  /*5920*/  CS2R R76, SRZ ;  /* 0x00000000004c7805 */ /* 0x000fe2000001ff00 */
[----:B------:R-:W-:Y:S06]  /*5930*/  @P1 BRA `(.L_x_92) ;  /* 0x00000000000c1947 */ /* 0x000fec0003800000 */
[----:B------:R-:W-:Y:S04]  /*5940*/  SHF.L.U32 R3, R107, 0x1f, RZ ;  /* 0x0000001f6b037819 */ /* 0x000fe800000006ff */
[----:B------:R-:W1:Y:S02]  /*5950*/  SYNCS.PHASECHK.TRANS64.TRYWAIT P1, [R0+URZ+0x70], R3 ;  /* 0x00007003000075a7 */ /* 0x000e6400080211ff */
[----:B-1----:R-:W-:Y:S05]  /*5960*/  @!P1 BRA `(.L_x_93) ;  /* 0x0000002400909947 */ /* 0x002fea0003800000 */
.L_x_92:
[----:B------:R-:W-:Y:S05]  /*5970*/  BSYNC B0 ;  /* 0x0000000000007941 */ /* 0x000fea0003800000 */
.L_x_91:
[----:B------:R-:W-:Y:S01]  /*5980*/  ISETP.NE.AND P1, PT, R108, RZ, PT ;  /* 0x000000ff6c00720c */ /* 0x000fe20003f25270 */
[----:B------:R-:W-:Y:S04]  /*5990*/  UIADD3 UR5, UPT, UPT, UR56, 0x1, URZ ;  /* 0x0000000138057890 */ /* 0x000fe8000fffe0ff */
[----:B------:R-:W-:Y:S04]  /*59a0*/  UISETP.NE.AND UP0, UPT, UR5, 0x3, UPT ;  /* 0x000000030500788c */ /* 0x000fe8000bf05270 */
[----:B------:R-:W-:Y:S02]  /*59b0*/  USEL UR4, URZ, 0x1, UP0 ;  /* 0x00000001ff047887 */ /* 0x000fe40008000000 */
[----:B------:R-:W-:Y:S02]  /*59c0*/  USEL UR5, UR5, URZ, UP0 ;  /* 0x000000ff05057287 */ /* 0x000fe40008000000 */
[----:B------:R3:W1:Y:S02]  /*59d0*/  @P1 LDS.128 R56, [R67] ;  /* 0x0000000043381984 */ /* 0x0006640000000c00 */
[----:B------:R-:W-:Y:S02]  /*59e0*/  LOP3.LUT R107, R107, UR4, RZ, 0x3c, !PT ;  /* 0x000000046b6b7c12 */ /* 0x000fe4000f8e3cff */
[----:B------:R3:W1:Y:S01]  /*59f0*/  @P1 LDS.128 R60, [R66+0x10] ;  /* 0x00001000423c1984 */ /* 0x0006620000000c00 */
[----:B------:R-:W-:Y:S03]  /*5a00*/  IMAD.U32 R74, RZ, RZ, UR5 ;  /* 0x00000005ff4a7e24 */ /* 0x000fe6000f8e00ff */
[----:B------:R3:W1:Y:S04]  /*5a10*/  @P1 LDS.128 R68, [R65+0x20] ;  /* 0x0000200041441984 */ /* 0x0006680000000c00 */
[----:B------:R3:W1:Y:S02]  /*5a20*/  @P1 LDS.128 R76, [R64+0x10] ;  /* 0x00001000404c1984 */ /* 0x0006640000000c00 */
.L_x_90:
[----:B------:R-:W-:Y:S05]  /*5a30*/  BSYNC B1 ;  /* 0x0000000000017941 */ /* 0x000fea0003800000 */
.L_x_89:
[----:B-1----:R-:W-:Y:S04]  /*5a40*/  SHF.R.U32.HI R0, RZ, 0x15, R48 ;  /* 0x00000015ff007819 */ /* 0x002fe80000011630 */
[----:B------:R-:W-:Y:S01]  /*5a50*/  LOP3.LUT P1, RZ, R0, 0x3, R92, 0x48, !PT ;  /* 0x0000000300ff7812 */ /* 0x000fe2000782485c */
[----:B------:R-:W-:Y:S01]  /*5a60*/  @!UPT UIADD3 URZ, UPT, UPT, URZ, URZ, URZ ;  /* 0x000000fffffff290 */ /* 0x000fe2000fffe0ff */
[----:B----4-:R-:W-:Y:S11]  /*5a70*/  @P0 BRA `(.L_x_94) ;  /* 0x0000000000080947 */ /* 0x010ff60003800000 */
[----:B------:R-:W1:Y:S02]  /*5a80*/  SYNCS.PHASECHK.TRANS64.TRYWAIT P0, [R73+URZ+0xd0], R2 ;  /* 0x0000d002490075a7 */ /* 0x000e6400080011ff */
[----:B-1----:R-:W-:Y:S05]  /*5a90*/  @!P0 BRA `(.L_x_95) ;  /* 0x0000002400588947 */ /* 0x002fea0003800000 */
.L_x_94:
[----:B------:R-:W-:Y:S05]  /*5aa0*/  @!P1 BRA `(.L_x_96) ;  /* 0x0000000000409947 */ /* 0x000fea0003800000 */
[----:B------:R-:W4:Y:S01]  /*5ab0*/  LDCU.64 UR8, c[0x4][0x70] ;  /* 0x01000e00ff0877ac */ /* 0x000f220008000a00 */
[----:B------:R-:W-:Y:S01]  /*5ac0*/  MOV R3, 0x0 ;  /* 0x0000000000037802 */ /* 0x000fe20000000f00 */
[----:B------:R-:W-:Y:S02]  /*5ad0*/  HFMA2 R12, -RZ, RZ, 0, 5.9604644775390625e-08 ;  /* 0x00000001ff0c7431 */ /* 0x000fe400000001ff */
[----:B------:R-:W-:Y:S02]  /*5ae0*/  IMAD.MOV.U32 R8, RZ, RZ, 0x192 ;  /* 0x00000192ff087424 */ /* 0x000fe400078e00ff */
[----:B------:R-:W-:Y:S01]  /*5af0*/  IMAD.MOV.U32 R13, RZ, RZ, RZ ;  /* 0x000000ffff0d7224 */ /* 0x000fe200078e00ff */
[----:B------:R-:W5:Y:S01]  /*5b00*/  LDCU.64 UR6, c[0x4][0x78] ;  /* 0x01000f00ff0677ac */ /* 0x000f620008000a00 */
[----:B-1----:R-:W1:Y:S01]  /*5b10*/  LDC.64 R2, c[0x4][R3] ;  /* 0x0100000003027b82 */ /* 0x002e620000000a00 */
[----:B------:R-:W2:Y:S01]  /*5b20*/  LDCU.64 UR4, c[0x4][0x10] ;  /* 0x01000200ff0477ac */ /* 0x000ea20008000a00 */
[----:B----4-:R-:W-:Y:S01]  /*5b30*/  MOV R5, UR9 ;  /* 0x0000000900057c02 */ /* 0x010fe20008000f00 */
[----:B------:R-:W-:Y:S01]  /*5b40*/  IMAD.U32 R4, RZ, RZ, UR8 ;  /* 0x00000008ff047e24 */ /* 0x000fe2000f8e00ff */
[----:B-----5:R-:W-:Y:S01]  /*5b50*/  MOV R7, UR7 ;  /* 0x0000000700077c02 */ /* 0x020fe20008000f00 */
[----:B------:R-:W-:Y:S01]  /*5b60*/  IMAD.U32 R6, RZ, RZ, UR6 ;  /* 0x00000006ff067e24 */ /* 0x000fe2000f8e00ff */
[----:B--2---:R-:W-:Y:S01]  /*5b70*/  MOV R11, UR5 ;  /* 0x00000005000b7c02 */ /* 0x004fe20008000f00 */
[----:B------:R-:W-:Y:S02]  /*5b80*/  IMAD.U32 R10, RZ, RZ, UR4 ;  /* 0x00000004ff0a7e24 */ /* 0x000fe4000f8e00ff */
[----:B------:R-:W-:Y:S07]  /*5b90*/  LEPC R20, `(.L_x_96) ;  /* 0x000000001014794e */ /* 0x000fee0000000000 */
[----:B-1-3--:R-:W-:Y:S05]  /*5ba0*/  CALL.ABS.NOINC R2 ;  /* 0x0000000002007343 */ /* 0x00afea0003c00000 */
.L_x_96:
[----:B------:R-:W-:Y:S05]  /*5bb0*/  WARPSYNC.ALL ;  /* 0x0000000000007948 */ /* 0x000fea0003800000 */
[----:B------:R-:W-:Y:S01]  /*5bc0*/  R2UR UR4, R48 ;  /* 0x00000000300472ca */ /* 0x000fe200000e0000 */
[--C-:B------:R-:W-:Y:S01]  /*5bd0*/  HADD2.F32 R50, -RZ, R56.reuse.H0_H0 ;  /* 0x20000038ff327230 */ /* 0x100fe20000004100 */
[----:B------:R-:W-:Y:S01]  /*5be0*/  ISETP.NE.AND P0, PT, R100, RZ, PT ;  /* 0x000000ff6400720c */ /* 0x000fe20003f05270 */
[----:B------:R-:W-:Y:S01]  /*5bf0*/  HADD2.F32 R51, -RZ, R56.H1_H1 ;  /* 0x30000038ff337230 */ /* 0x000fe20000004100 */
[----:B------:R-:W-:Y:S01]  /*5c00*/  BSSY.RECONVERGENT B0, `(.L_x_97) ;  /* 0x0000083000007945 */ /* 0x000fe20003800200 */
[--C-:B------:R-:W-:Y:S08]  /*5c10*/  HADD2.F32 R52, -RZ, R57.reuse.H0_H0 ;  /* 0x20000039ff347230 */ /* 0x100ff00000004100 */
[----:B------:R-:W2:Y:S02]  /*5c20*/  LDTM.x32 R4, tmem[UR4] ;  /* 0x00000004000479ee */ /* 0x000ea400082c0000 */
[C---:B--2---:R-:W-:Y:S01]  /*5c30*/  FMUL R0, R47.reuse, R4 ;  /* 0x000000042f007220 */ /* 0x044fe20000400000 */
[C---:B-1----:R-:W-:Y:S01]  /*5c40*/  FMUL R2, R47.reuse, R5 ;  /* 0x000000052f027220 */ /* 0x042fe20000400000 */
[C---:B------:R-:W-:Y:S01]  /*5c50*/  FMUL R4, R47.reuse, R8 ;  /* 0x000000082f047220 */ /* 0x040fe20000400000 */
[----:B------:R-:W-:Y:S01]  /*5c60*/  FMUL R3, R47, R6 ;  /* 0x000000062f037220 */ /* 0x000fe20000400000 */
[C---:B------:R-:W-:Y:S01]  /*5c70*/  FFMA R0, R49.reuse, R50, R0 ;  /* 0x0000003231007223 */ /* 0x040fe20000000000 */
[----:B------:R-:W-:Y:S01]  /*5c80*/  FFMA R2, R49, R51, R2 ;  /* 0x0000003331027223 */ /* 0x000fe20000000002 */
[C---:B------:R-:W-:Y:S01]  /*5c90*/  FMUL R5, R47.reuse, R9 ;  /* 0x000000092f057220 */ /* 0x040fe20000400000 */
        /* <DEDUP_REMOVED lines=16> */
[----:B------:R-:W-:Y:S02]  /*5da0*/  HADD2.F32 R32, -RZ, R57.H1_H1 ;  /* 0x30000039ff207230 */ /* 0x000fe40000004100 */
[C---:B------:R-:W-:Y:S01]  /*5db0*/  FMUL R26, R47.reuse, R30 ;  /* 0x0000001e2f1a7220 */ /* 0x040fe20000400000 */
[----:B------:R-:W-:Y:S01]  /*5dc0*/  FMUL R29, R47, R33 ;  /* 0x000000212f1d7220 */ /* 0x000fe20000400000 */
[--C-:B------:R-:W-:Y:S02]  /*5dd0*/  HADD2.F32 R33, -RZ, R58.reuse.H0_H0 ;  /* 0x2000003aff217230 */ /* 0x100fe40000004100 */
[----:B------:R-:W-:Y:S01]  /*5de0*/  FFMA R3, R49, R52, R3 ;  /* 0x0000003431037223 */ /* 0x000fe20000000003 */
[C---:B------:R-:W-:Y:S01]  /*5df0*/  FMUL R7, R47.reuse, R7 ;  /* 0x000000072f077220 */ /* 0x040fe20000400000 */
[----:B------:R-:W-:Y:S01]  /*5e00*/  FMUL R30, R47, R34 ;  /* 0x000000222f1e7220 */ /* 0x000fe20000400000 */
[----:B------:R-:W-:Y:S01]  /*5e10*/  HADD2.F32 R34, -RZ, R58.H1_H1 ;  /* 0x3000003aff227230 */ /* 0x000fe20000004100 */
[----:B------:R-:W-:Y:S01]  /*5e20*/  F2FP.F16.F32.PACK_AB R52, R2, R0 ;  /* 0x000000000234723e */ /* 0x000fe200000000ff */
[--C-:B------:R-:W-:Y:S02]  /*5e30*/  HADD2.F32 R0, -RZ, R59.reuse.H0_H0 ;  /* 0x2000003bff007230 */ /* 0x100fe40000004100 */
[C---:B------:R-:W-:Y:S01]  /*5e40*/  FFMA R7, R49.reuse, R32, R7 ;  /* 0x0000002031077223 */ /* 0x040fe20000000007 */
[----:B------:R-:W-:Y:S02]  /*5e50*/  HADD2.F32 R2, -RZ, R59.H1_H1 ;  /* 0x3000003bff027230 */ /* 0x000fe40000004100 */
[C---:B------:R-:W-:Y:S01]  /*5e60*/  FFMA R4, R49.reuse, R33, R4 ;  /* 0x0000002131047223 */ /* 0x040fe20000000004 */
[C---:B------:R-:W-:Y:S01]  /*5e70*/  FFMA R5, R49.reuse, R34, R5 ;  /* 0x0000002231057223 */ /* 0x040fe20000000005 */
[----:B------:R-:W-:Y:S01]  /*5e80*/  FFMA R6, R49, R0, R6 ;  /* 0x0000000031067223 */ /* 0x000fe20000000006 */
[--C-:B------:R-:W-:Y:S02]  /*5e90*/  HADD2.F32 R0, -RZ, R60.reuse.H0_H0 ;  /* 0x2000003cff007230 */ /* 0x100fe40000004100 */
[----:B------:R-:W-:Y:S01]  /*5ea0*/  FMUL R11, R47, R11 ;  /* 0x0000000b2f0b7220 */ /* 0x000fe20000400000 */
[----:B------:R-:W-:Y:S01]  /*5eb0*/  F2FP.F16.F32.PACK_AB R53, R7, R3 ;  /* 0x000000030735723e */ /* 0x000fe200000000ff */
[--C-:B------:R-:W-:Y:S02]  /*5ec0*/  HADD2.F32 R3, -RZ, R61.reuse.H0_H0 ;  /* 0x2000003dff037230 */ /* 0x100fe40000004100 */
[----:B------:R-:W-:Y:S01]  /*5ed0*/  FMUL R15, R47, R15 ;  /* 0x0000000f2f0f7220 */ /* 0x000fe20000400000 */
[C---:B------:R-:W-:Y:S01]  /*5ee0*/  FFMA R11, R49.reuse, R2, R11 ;  /* 0x00000002310b7223 */ /* 0x040fe2000000000b */
[----:B------:R-:W-:Y:S02]  /*5ef0*/  HADD2.F32 R2, -RZ, R60.H1_H1 ;  /* 0x3000003cff027230 */ /* 0x000fe40000004100 */
[----:B------:R-:W-:Y:S01]  /*5f00*/  FFMA R8, R49, R0, R8 ;  /* 0x0000000031087223 */ /* 0x000fe20000000008 */
[----:B------:R-:W-:Y:S02]  /*5f10*/  HADD2.F32 R0, -RZ, R61.H1_H1 ;  /* 0x3000003dff007230 */ /* 0x000fe40000004100 */
[C---:B------:R-:W-:Y:S01]  /*5f20*/  FMUL R19, R47.reuse, R19 ;  /* 0x000000132f137220 */ /* 0x040fe20000400000 */
[----:B------:R-:W-:Y:S01]  /*5f30*/  FMUL R23, R47, R23 ;  /* 0x000000172f177220 */ /* 0x000fe20000400000 */
[C---:B------:R-:W-:Y:S01]  /*5f40*/  FFMA R9, R49.reuse, R2, R9 ;  /* 0x0000000231097223 */ /* 0x040fe20000000009 */
[C---:B------:R-:W-:Y:S01]  /*5f50*/  FFMA R10, R49.reuse, R3, R10 ;  /* 0x00000003310a7223 */ /* 0x040fe2000000000a */
[----:B------:R-:W-:Y:S01]  /*5f60*/  FFMA R15, R49, R0, R15 ;  /* 0x00000000310f7223 */ /* 0x000fe2000000000f */
[--C-:B------:R-:W-:Y:S02]  /*5f70*/  HADD2.F32 R2, -RZ, R62.reuse.H0_H0 ;  /* 0x2000003eff027230 */ /* 0x100fe40000004100 */
[----:B------:R-:W-:Y:S01]  /*5f80*/  FMUL R27, R47, R27 ;  /* 0x0000001b2f1b7220 */ /* 0x000fe20000400000 */
[----:B------:R-:W-:Y:S01]  /*5f90*/  HADD2.F32 R0, -RZ, R62.H1_H1 ;  /* 0x3000003eff007230 */ /* 0x000fe20000004100 */
[----:B------:R-:W-:Y:S01]  /*5fa0*/  F2FP.F16.F32.PACK_AB R54, R5, R4 ;  /* 0x000000040536723e */ /* 0x000fe200000000ff */
[--C-:B------:R-:W-:Y:S02]  /*5fb0*/  HADD2.F32 R3, -RZ, R63.reuse.H0_H0 ;  /* 0x2000003fff037230 */ /* 0x100fe40000004100 */
[C---:B------:R-:W-:Y:S01]  /*5fc0*/  FFMA R12, R49.reuse, R2, R12 ;  /* 0x00000002310c7223 */ /* 0x040fe2000000000c */
[--C-:B------:R-:W-:Y:S02]  /*5fd0*/  HADD2.F32 R2, -RZ, R68.reuse.H0_H0 ;  /* 0x20000044ff027230 */ /* 0x100fe40000004100 */
[C---:B------:R-:W-:Y:S01]  /*5fe0*/  FFMA R13, R49.reuse, R0, R13 ;  /* 0x00000000310d7223 */ /* 0x040fe2000000000d */
[----:B------:R-:W-:Y:S02]  /*5ff0*/  HADD2.F32 R0, -RZ, R63.H1_H1 ;  /* 0x3000003fff007230 */ /* 0x000fe40000004100 */
[----:B------:R-:W-:Y:S01]  /*6000*/  FFMA R14, R49, R3, R14 ;  /* 0x00000003310e7223 */ /* 0x000fe2000000000e */
[----:B------:R-:W-:Y:S01]  /*6010*/  HADD2.F32 R3, -RZ, R68.H1_H1 ;  /* 0x30000044ff037230 */ /* 0x000fe20000004100 */
[----:B------:R-:W-:Y:S01]  /*6020*/  F2FP.F16.F32.PACK_AB R55, R11, R6 ;  /* 0x000000060b37723e */ /* 0x000fe200000000ff */
[----:B------:R-:W-:Y:S01]  /*6030*/  FMUL R31, R47, R31 ;  /* 0x0000001f2f1f7220 */ /* 0x000fe20000400000 */
[C---:B------:R-:W-:Y:S01]  /*6040*/  FFMA R19, R49.reuse, R0, R19 ;  /* 0x0000000031137223 */ /* 0x040fe20000000013 */
[--C-:B------:R-:W-:Y:S02]  /*6050*/  HADD2.F32 R0, -RZ, R69.reuse.H0_H0 ;  /* 0x20000045ff007230 */ /* 0x100fe40000004100 */
[C---:B------:R-:W-:Y:S01]  /*6060*/  FFMA R16, R49.reuse, R2, R16 ;  /* 0x0000000231107223 */ /* 0x040fe20000000010 */
[----:B------:R1:W-:Y:S01]  /*6070*/  STS.128 [R67], R52 ;  /* 0x0000003443007388 */ /* 0x0003e20000000c00 */
[C---:B------:R-:W-:Y:S01]  /*6080*/  FFMA R17, R49.reuse, R3, R17 ;  /* 0x0000000331117223 */ /* 0x040fe20000000011 */
[----:B------:R-:W-:Y:S02]  /*6090*/  HADD2.F32 R2, -RZ, R69.H1_H1 ;  /* 0x30000045ff027230 */ /* 0x000fe40000004100 */
[----:B------:R-:W-:Y:S01]  /*60a0*/  FFMA R18, R49, R0, R18 ;  /* 0x0000000031127223 */ /* 0x000fe20000000012 */
[--C-:B------:R-:W-:Y:S01]  /*60b0*/  HADD2.F32 R0, -RZ, R70.reuse.H0_H0 ;  /* 0x20000046ff007230 */ /* 0x100fe20000004100 */
[----:B------:R-:W-:Y:S01]  /*60c0*/  F2FP.F16.F32.PACK_AB R8, R9, R8 ;  /* 0x000000080908723e */ /* 0x000fe200000000ff */
[--C-:B------:R-:W-:Y:S02]  /*60d0*/  HADD2.F32 R3, -RZ, R71.reuse.H0_H0 ;  /* 0x20000047ff037230 */ /* 0x100fe40000004100 */
[C---:B------:R-:W-:Y:S01]  /*60e0*/  FFMA R23, R49.reuse, R2, R23 ;  /* 0x0000000231177223 */ /* 0x040fe20000000017 */
[----:B------:R-:W-:Y:S02]  /*60f0*/  HADD2.F32 R2, -RZ, R70.H1_H1 ;  /* 0x30000046ff027230 */ /* 0x000fe40000004100 */
[----:B------:R-:W-:Y:S01]  /*6100*/  FFMA R20, R49, R0, R20 ;  /* 0x0000000031147223 */ /* 0x000fe20000000014 */
[----:B------:R-:W-:Y:S01]  /*6110*/  HADD2.F32 R0, -RZ, R71.H1_H1 ;  /* 0x30000047ff007230 */ /* 0x000fe20000004100 */
[----:B------:R-:W-:Y:S01]  /*6120*/  F2FP.F16.F32.PACK_AB R9, R15, R10 ;  /* 0x0000000a0f09723e */ /* 0x000fe200000000ff */
[----:B------:R-:W-:Y:S02]  /*6130*/  HADD2.F32 R4, -RZ, R79.H0_H0 ;  /* 0x2000004fff047230 */ /* 0x000fe40000004100 */
[C---:B------:R-:W-:Y:S01]  /*6140*/  FFMA R21, R49.reuse, R2, R21 ;  /* 0x0000000231157223 */ /* 0x040fe20000000015 */
[C---:B------:R-:W-:Y:S01]  /*6150*/  FFMA R22, R49.reuse, R3, R22 ;  /* 0x0000000331167223 */ /* 0x040fe20000000016 */
[----:B------:R-:W-:Y:S01]  /*6160*/  FFMA R27, R49, R0, R27 ;  /* 0x00000000311b7223 */ /* 0x000fe2000000001b */
[--C-:B------:R-:W-:Y:S01]  /*6170*/  HADD2.F32 R2, -RZ, R76.reuse.H0_H0 ;  /* 0x2000004cff027230 */ /* 0x100fe20000004100 */
[----:B------:R-:W-:Y:S01]  /*6180*/  F2FP.F16.F32.PACK_AB R10, R13, R12 ;  /* 0x0000000c0d0a723e */ /* 0x000fe200000000ff */
[----:B------:R-:W-:Y:S01]  /*6190*/  HADD2.F32 R0, -RZ, R76.H1_H1 ;  /* 0x3000004cff007230 */ /* 0x000fe20000004100 */
[----:B------:R-:W-:Y:S01]  /*61a0*/  F2FP.F16.F32.PACK_AB R11, R19, R14 ;  /* 0x0000000e130b723e */ /* 0x000fe200000000ff */
[--C-:B------:R-:W-:Y:S02]  /*61b0*/  HADD2.F32 R3, -RZ, R77.reuse.H0_H0 ;  /* 0x2000004dff037230 */ /* 0x100fe40000004100 */
[C---:B------:R-:W-:Y:S01]  /*61c0*/  FFMA R24, R49.reuse, R2, R24 ;  /* 0x0000000231187223 */ /* 0x040fe20000000018 */
[--C-:B------:R-:W-:Y:S02]  /*61d0*/  HADD2.F32 R2, -RZ, R78.reuse.H0_H0 ;  /* 0x2000004eff027230 */ /* 0x100fe40000004100 */
[C---:B------:R-:W-:Y:S01]  /*61e0*/  FFMA R25, R49.reuse, R0, R25 ;  /* 0x0000000031197223 */ /* 0x040fe20000000019 */
[----:B------:R1:W-:Y:S01]  /*61f0*/  STS.128 [R66+0x10], R8 ;  /* 0x0000100842007388 */ /* 0x0003e20000000c00 */
[----:B------:R-:W-:Y:S02]  /*6200*/  HADD2.F32 R0, -RZ, R77.H1_H1 ;  /* 0x3000004dff007230 */ /* 0x000fe40000004100 */
[----:B------:R-:W-:Y:S01]  /*6210*/  FFMA R26, R49, R3, R26 ;  /* 0x00000003311a7223 */ /* 0x000fe2000000001a */
[----:B------:R-:W-:Y:S01]  /*6220*/  HADD2.F32 R3, -RZ, R78.H1_H1 ;  /* 0x3000004eff037230 */ /* 0x000fe20000004100 */
[----:B------:R-:W-:Y:S01]  /*6230*/  F2FP.F16.F32.PACK_AB R16, R17, R16 ;  /* 0x000000101110723e */ /* 0x000fe200000000ff */
[----:B------:R-:W-:Y:S01]  /*6240*/  HADD2.F32 R5, -RZ, R79.H1_H1 ;  /* 0x3000004fff057230 */ /* 0x000fe20000004100 */
[----:B------:R-:W-:Y:S01]  /*6250*/  F2FP.F16.F32.PACK_AB R17, R23, R18 ;  /* 0x000000121711723e */ /* 0x000fe200000000ff */
[----:B------:R-:W-:Y:S01]  /*6260*/  FFMA R31, R49, R0, R31 ;  /* 0x00000000311f7223 */ /* 0x000fe2000000001f */
[----:B------:R-:W-:Y:S01]  /*6270*/  FMUL R35, R47, R35 ;  /* 0x000000232f237220 */ /* 0x000fe20000400000 */
[----:B------:R-:W-:Y:S01]  /*6280*/  F2FP.F16.F32.PACK_AB R18, R21, R20 ;  /* 0x000000141512723e */ /* 0x000fe200000000ff */
[----:B------:R-:W-:Y:S01]  /*6290*/  FFMA R28, R49, R2, R28 ;  /* 0x00000002311c7223 */ /* 0x000fe2000000001c */
[----:B------:R-:W-:Y:S01]  /*62a0*/  F2FP.F16.F32.PACK_AB R19, R27, R22 ;  /* 0x000000161b13723e */ /* 0x000fe200000000ff */
[C---:B------:R-:W-:Y:S01]  /*62b0*/  FFMA R29, R49.reuse, R3, R29 ;  /* 0x00000003311d7223 */ /* 0x040fe2000000001d */
[C---:B------:R-:W-:Y:S01]  /*62c0*/  FFMA R30, R49.reuse, R4, R30 ;  /* 0x00000004311e7223 */ /* 0x040fe2000000001e */
[----:B------:R-:W-:Y:S01]  /*62d0*/  FFMA R35, R49, R5, R35 ;  /* 0x0000000531237223 */ /* 0x000fe20000000023 */
[----:B------:R-:W-:Y:S01]  /*62e0*/  F2FP.F16.F32.PACK_AB R24, R25, R24 ;  /* 0x000000181918723e */ /* 0x000fe200000000ff */
[----:B------:R1:W-:Y:S01]  /*62f0*/  STS.128 [R65+0x20], R16 ;  /* 0x0000201041007388 */ /* 0x0003e20000000c00 */
[----:B------:R-:W-:Y:S02]  /*6300*/  F2FP.F16.F32.PACK_AB R25, R31, R26 ;  /* 0x0000001a1f19723e */ /* 0x000fe400000000ff */
[----:B------:R-:W-:Y:S02]  /*6310*/  F2FP.F16.F32.PACK_AB R26, R29, R28 ;  /* 0x0000001c1d1a723e */ /* 0x000fe400000000ff */
[----:B------:R-:W-:Y:S05]  /*6320*/  F2FP.F16.F32.PACK_AB R27, R35, R30 ;  /* 0x0000001e231b723e */ /* 0x000fea00000000ff */
[----:B------:R1:W-:Y:S01]  /*6330*/  STS.128 [R64+0x10], R24 ;  /* 0x0000101840007388 */ /* 0x0003e20000000c00 */
[----:B------:R-:W-:Y:S01]  /*6340*/  @!PT LDS RZ, [RZ] ;  /* 0x00000000fffff984 */ /* 0x000fe20000000800 */
[----:B------:R-:W-:Y:S01]  /*6350*/  @!PT LDS RZ, [RZ] ;  /* 0x00000000fffff984 */ /* 0x000fe20000000800 */
[----:B------:R-:W-:Y:S01]  /*6360*/  @!PT LDS RZ, [RZ] ;  /* 0x00000000fffff984 */ /* 0x000fe20000000800 */
[----:B------:R-:W-:Y:S01]  /*6370*/  @!PT LDS RZ, [RZ] ;  /* 0x00000000fffff984 */ /* 0x000fe20000000800 */
[----:B------:R2:W-:Y:S07]  /*6380*/  MEMBAR.ALL.CTA ;  /* 0x0000000000007992 */ /* 0x0005ee0000008000 */
[----:B--2---:R-:W2:Y:S02]  /*6390*/  FENCE.VIEW.ASYNC.S ;  /* 0x00000000000073c6 */ /* 0x004ea40000000000 */
[----:B--2---:R-:W-:Y:S06]  /*63a0*/  BAR.SYNC.DEFER_BLOCKING 0x1, 0x80 ;  /* 0x0042000000007b1d */ /* 0x004fec0000010000 */
[----:B------:R-:W-:Y:S05]  /*63b0*/  @P0 BRA `(.L_x_98) ;  /* 0x00000000001c0947 */ /* 0x000fea0003800000 */
[----:B------:R-:W-:Y:S01]  /*63c0*/  R2UR UR4, R72 ;  /* 0x00000000480472ca */ /* 0x000fe200000e0000 */
[----:B------:R-:W-:Y:S01]  /*63d0*/  UIADD3 UR6, UP0, UPT, UR54, 0x680, URZ ;  /* 0x0000068036067890 */ /* 0x000fe2000ff1e0ff */
[----:B------:R-:W-:Y:S03]  /*63e0*/  UMOV UR43, UR36 ;  /* 0x00000024002b7c82 */ /* 0x000fe60008000000 */
[----:B------:R-:W-:Y:S08]  /*63f0*/  UIADD3.X UR7, UPT, UPT, URZ, UR55, URZ, UP0, !UPT ;  /* 0x00000037ff077290 */ /* 0x000ff000087fe4ff */
[----:B------:R-:W-:Y:S09]  /*6400*/  UIADD3 UR40, UPT, UPT, UR48, 0x200, UR4 ;  /* 0x0000020030287890 */ /* 0x000ff2000fffe004 */
[----:B------:R2:W-:Y:S02]  /*6410*/  UTMASTG.3D [UR40], [UR6] ;  /* 0x00000028060073b5 */ /* 0x0005e40008010000 */
[----:B--2---:R0:W-:Y:S02]  /*6420*/  UTMACMDFLUSH ;  /* 0x00000000000079b7 */ /* 0x0041e40000000000 */
.L_x_98:
[----:B------:R-:W-:Y:S05]  /*6430*/  BSYNC.RECONVERGENT B0 ;  /* 0x0000000000007941 */ /* 0x000fea0003800200 */
.L_x_97:
[----:B------:R-:W-:Y:S01]  /*6440*/  UIADD3 UR40, UPT, UPT, UR56, 0x1, URZ ;  /* 0x0000000138287890 */ /* 0x000fe2000fffe0ff */
[----:B------:R-:W-:Y:S03]  /*6450*/  BSSY.RECONVERGENT B0, `(.L_x_99) ;  /* 0x0000005000007945 */ /* 0x000fe60003800200 */
[----:B------:R-:W-:Y:S04]  /*6460*/  UISETP.NE.AND UP0, UPT, UR40, 0x3, UPT ;  /* 0x000000032800788c */ /* 0x000fe8000bf05270 */
[----:B------:R-:W-:Y:S01]  /*6470*/  USEL UR43, UR40, URZ, UP0 ;  /* 0x000000ff282b7287 */ /* 0x000fe20008000000 */
[----:B------:R-:W-:Y:S11]  /*6480*/  @P0 BRA `(.L_x_100) ;  /* 0x0000000000040947 */ /* 0x000ff60003800000 */
[----:B------:R-:W-:Y:S04]  /*6490*/  DEPBAR.LE SB0, 0x1 ;  /* 0x000080400000791a */ /* 0x000fe80000000000 */
.L_x_100:
[----:B------:R-:W-:Y:S05]  /*64a0*/  BSYNC.RECONVERGENT B0 ;  /* 0x0000000000007941 */ /* 0x000fea0003800200 */
.L_x_99:
[----:B------:R-:W-:Y:S01]  /*64b0*/  BAR.SYNC.DEFER_BLOCKING 0x1, 0x80 ;  /* 0x0042000000007b1d */ /* 0x000fe20000010000 */
[----:B------:R-:W-:Y:S01]  /*64c0*/  ISETP.NE.AND P1, PT, R104, RZ, PT ;  /* 0x000000ff6800720c */ /* 0x000fe20003f25270 */
[----:B------:R-:W-:Y:S01]  /*64d0*/  UISETP.NE.AND UP0, UPT, UR50, URZ, UPT ;  /* 0x000000ff3200728c */ /* 0x000fe2000bf05270 */
[----:B------:R-:W-:Y:S11]  /*64e0*/  LEA R2, R74, UR48, 0x3 ;  /* 0x000000304a027c11 */ /* 0x000ff6000f8e18ff */
[----:B------:R-:W-:Y:S01]  /*64f0*/  @P1 SHF.L.U32 R3, R107, 0x1f, RZ ;  /* 0x0000001f6b031819 */ /* 0x000fe200000006ff */
[----:B------:R-:W-:Y:S06]  /*6500*/  BRA.U !UP0, `(.L_x_101) ;  /* 0x0000000108247547 */ /* 0x000fec000b800000 */
[----:B------:R-:W-:Y:S01]  /*6510*/  IMAD.U32 R4, RZ, RZ, UR49 ;  /* 0x00000031ff047e24 */ /* 0x000fe2000f8e00ff */
[----:B------:R-:W-:Y:S01]  /*6520*/  MOV R0, UR37 ;  /* 0x0000002500007c02 */ /* 0x000fe20008000f00 */
[----:B------:R-:W-:Y:S03]  /*6530*/  UIADD3 UR49, UPT, UPT, UR49, 0x1, URZ ;  /* 0x0000000131317890 */ /* 0x000fe6000fffe0ff */
[----:B------:R-:W-:Y:S01]  /*6540*/  @P1 LEA R4, R4, UR48, 0x3 ;  /* 0x0000003004041c11 */ /* 0x000fe2000f8e18ff */
[----:B------:R-:W-:Y:S04]  /*6550*/  UISETP.NE.AND UP0, UPT, UR49, 0x3, UPT ;  /* 0x000000033100788c */ /* 0x000fe8000bf05270 */
[----:B------:R-:W-:Y:S01]  /*6560*/  @P1 VIADD R4, R4, 0x88 ;  /* 0x0000008804041836 */ /* 0x000fe20000000000 */
[----:B------:R-:W-:Y:S04]  /*6570*/  USEL UR49, UR49, URZ, UP0 ;  /* 0x000000ff31317287 */ /* 0x000fe80008000000 */
[----:B------:R-:W-:Y:S04]  /*6580*/  @P1 PRMT R0, R0, 0x654, R4 ;  /* 0x0000065400001816 */ /* 0x000fe80000000004 */
[----:B------:R2:W-:Y:S04]  /*6590*/  @P1 SYNCS.ARRIVE.TRANS64.RED.A1T0 RZ, [R0+URZ], RZ ;  /* 0x000000ff00ff19a7 */ /* 0x0005e800081004ff */
.L_x_101:
[----:B------:R-:W4:Y:S01]  /*65a0*/  @P1 SYNCS.PHASECHK.TRANS64.TRYWAIT P0, [R2+URZ+0x70], R3 ;  /* 0x00007003020015a7 */ /* 0x000f2200080011ff */
[----:B------:R-:W-:Y:S01]  /*65b0*/  BSSY B1, `(.L_x_102) ;  /* 0x0000015000017945 */ /* 0x000fe20003800000 */
[----:B----4-:R-:W-:Y:S03]  /*65c0*/  @P1 SEL R75, RZ, 0x1, !P0 ;  /* 0x00000001ff4b1807 */ /* 0x010fe60004000000 */
[----:B------:R-:W-:Y:S05]  /*65d0*/  @!P1 BRA `(.L_x_103) ;  /* 0x0000000000489947 */ /* 0x000fea0003800000 */
[----:B------:R-:W-:Y:S01]  /*65e0*/  ISETP.NE.AND P1, PT, R108, RZ, PT ;  /* 0x000000ff6c00720c */ /* 0x000fe20003f25270 */
[----:B------:R-:W-:Y:S01]  /*65f0*/  BSSY B0, `(.L_x_104) ;  /* 0x000000a000007945 */ /* 0x000fe20003800000 */
[----:B------:R-:W-:Y:S11]  /*6600*/  ISETP.NE.AND P0, PT, R75, RZ, PT ;  /* 0x000000ff4b00720c */ /* 0x000ff60003f05270 */
[----:B------:R-:W-:Y:S04]  /*6610*/  @P1 IMAD R74, R74, 0x2000, R99 ;  /* 0x000020004a4a1824 */ /* 0x000fe800078e0263 */
[----:B------:R-:W-:Y:S01]  /*6620*/  @P1 IMAD.IADD R4, R106, 0x1, R74 ;  /* 0x000000016a041824 */ /* 0x000fe200078e024a */
[----:B------:R-:W-:Y:S03]  /*6630*/  @P1 IADD3 R3, PT, PT, R105, R74, RZ ;  /* 0x0000004a69031210 */ /* 0x000fe60007ffe0ff */
[----:B--2---:R-:W-:Y:S01]  /*6640*/  @P1 IMAD.IADD R0, R98, 0x1, R4 ;  /* 0x0000000162001824 */ /* 0x004fe200078e0204 */
[----:B------:R-:W-:Y:S06]  /*6650*/  @P0 BRA `(.L_x_105) ;  /* 0x00000000000c0947 */ /* 0x000fec0003800000 */
[----:B------:R-:W-:Y:S04]  /*6660*/  SHF.L.U32 R107, R107, 0x1f, RZ ;  /* 0x0000001f6b6b7819 */ /* 0x000fe800000006ff */
[----:B------:R-:W2:Y:S02]  /*6670*/  SYNCS.PHASECHK.TRANS64.TRYWAIT P0, [R2+URZ+0x70], R107 ;  /* 0x0000706b020075a7 */ /* 0x000ea400080011ff */
[----:B--2---:R-:W-:Y:S05]  /*6680*/  @!P0 BRA `(.L_x_106) ;  /* 0x0000001800708947 */ /* 0x004fea0003800000 */
.L_x_105:
[----:B------:R-:W-:Y:S05]  /*6690*/  BSYNC B0 ;  /* 0x0000000000007941 */ /* 0x000fea0003800000 */
.L_x_104:
[----:B------:R-:W-:Y:S11]  /*66a0*/  ISETP.NE.AND P0, PT, R108, RZ, PT ;  /* 0x000000ff6c00720c */ /* 0x000ff60003f05270 */
[----:B------:R-:W-:Y:S02]  /*66b0*/  @!UPT UIADD3 URZ, UPT, UPT, URZ, URZ, URZ ;  /* 0x000000fffffff290 */ /* 0x000fe4000fffe0ff */
[----:B------:R4:W1:Y:S04]  /*66c0*/  @P0 LDS.128 R56, [R74] ;  /* 0x000000004a380984 */ /* 0x0008680000000c00 */
[----:B------:R4:W1:Y:S04]  /*66d0*/  @P0 LDS.128 R68, [R3+0x20] ;  /* 0x0000200003440984 */ /* 0x0008680000000c00 */
[----:B------:R4:W1:Y:S04]  /*66e0*/  @P0 LDS.128 R60, [R4+0x10] ;  /* 0x00001000043c0984 */ /* 0x0008680000000c00 */
[----:B------:R4:W1:Y:S02]  /*66f0*/  @P0 LDS.128 R76, [R0+0x10] ;  /* 0x00001000004c0984 */ /* 0x0008640000000c00 */
.L_x_103:
[----:B------:R-:W-:Y:S05]  /*6700*/  BSYNC B1 ;  /* 0x0000000000017941 */ /* 0x000fea0003800000 */
.L_x_102:
[----:B--2-4-:R-:W-:Y:S05]  /*6710*/  VIADD R0, R48, 0x20 ;  /* 0x0000002030007836 */ /* 0x014fea0000000000 */
[----:B------:R-:W-:Y:S04]  /*6720*/  SHF.R.U32.HI R0, RZ, 0x15, R0 ;  /* 0x00000015ff007819 */ /* 0x000fe80000011600 */
[----:B------:R-:W-:Y:S11]  /*6730*/  LOP3.LUT P0, RZ, R0, 0x3, R92, 0x48, !PT ;  /* 0x0000000300ff7812 */ /* 0x000ff6000780485c */
[----:B------:R-:W-:Y:S02]  /*6740*/  @!UPT UIADD3 URZ, UPT, UPT, URZ, URZ, URZ ;  /* 0x000000fffffff290 */ /* 0x000fe4000fffe0ff */
[----:B------:R-:W-:Y:S05]  /*6750*/  @!P0 BRA `(.L_x_107) ;  /* 0x0000000000408947 */ /* 0x000fea0003800000 */
[----:B------:R-:W2:Y:S01]  /*6760*/  LDCU.64 UR8, c[0x4][0x70] ;  /* 0x01000e00ff0877ac */ /* 0x000ea20008000a00 */
[----:B------:R-:W-:Y:S01]  /*6770*/  MOV R3, 0x0 ;  /* 0x0000000000037802 */ /* 0x000fe20000000f00 */
[----:B------:R-:W-:Y:S02]  /*6780*/  HFMA2 R12, -RZ, RZ, 0, 5.9604644775390625e-08 ;  /* 0x00000001ff0c7431 */ /* 0x000fe400000001ff */
[----:B-1----:R-:W-:Y:S02]  /*6790*/  IMAD.MOV.U32 R8, RZ, RZ, 0x192 ;  /* 0x00000192ff087424 */ /* 0x002fe400078e00ff */
[----:B------:R-:W-:Y:S01]  /*67a0*/  IMAD.MOV.U32 R13, RZ, RZ, RZ ;  /* 0x000000ffff0d7224 */ /* 0x000fe200078e00ff */
[----:B------:R-:W1:Y:S01]  /*67b0*/  LDCU.64 UR6, c[0x4][0x78] ;  /* 0x01000f00ff0677ac */ /* 0x000e620008000a00 */
[----:B------:R-:W4:Y:S01]  /*67c0*/  LDC.64 R2, c[0x4][R3] ;  /* 0x0100000003027b82 */ /* 0x000f220000000a00 */
[----:B------:R-:W5:Y:S01]  /*67d0*/  LDCU.64 UR4, c[0x4][0x10] ;  /* 0x01000200ff0477ac */ /* 0x000f620008000a00 */
[----:B--2---:R-:W-:Y:S01]  /*67e0*/  MOV R5, UR9 ;  /* 0x0000000900057c02 */ /* 0x004fe20008000f00 */
[----:B------:R-:W-:Y:S01]  /*67f0*/  IMAD.U32 R4, RZ, RZ, UR8 ;  /* 0x00000008ff047e24 */ /* 0x000fe2000f8e00ff */
[----:B-1----:R-:W-:Y:S01]  /*6800*/  MOV R7, UR7 ;  /* 0x0000000700077c02 */ /* 0x002fe20008000f00 */
[----:B------:R-:W-:Y:S01]  /*6810*/  IMAD.U32 R6, RZ, RZ, UR6 ;  /* 0x00000006ff067e24 */ /* 0x000fe2000f8e00ff */
[----:B-----5:R-:W-:Y:S01]  /*6820*/  MOV R11, UR5 ;  /* 0x00000005000b7c02 */ /* 0x020fe20008000f00 */
[----:B------:R-:W-:Y:S02]  /*6830*/  IMAD.U32 R10, RZ, RZ, UR4 ;  /* 0x00000004ff0a7e24 */ /* 0x000fe4000f8e00ff */
[----:B------:R-:W-:Y:S07]  /*6840*/  LEPC R20, `(.L_x_107) ;  /* 0x000000001014794e */ /* 0x000fee0000000000 */
[----:B---34-:R-:W-:Y:S05]  /*6850*/  CALL.ABS.NOINC R2 ;  /* 0x0000000002007343 */ /* 0x018fea0003c00000 */
.L_x_107:
[----:B------:R-:W-:Y:S01]  /*6860*/  ISETP.NE.AND P0, PT, R100, RZ, PT ;  /* 0x000000ff6400720c */ /* 0x000fe20003f05270 */
[----:B------:R-:W-:Y:S05]  /*6870*/  WARPSYNC.ALL ;  /* 0x0000000000007948 */ /* 0x000fea0003800000 */
[----:B------:R-:W-:Y:S01]  /*6880*/  R2UR UR4, R48 ;  /* 0x00000000300472ca */ /* 0x000fe200000e0000 */
[--C-:B-1----:R-:W-:Y:S01]  /*6890*/  HADD2.F32 R0, -RZ, R56.reuse.H0_H0 ;  /* 0x20000038ff007230 */ /* 0x102fe20000004100 */
[----:B------:R-:W-:Y:S01]  /*68a0*/  R2UR UR5, R73 ;  /* 0x00000000490572ca */ /* 0x000fe200000e0000 */
[----:B------:R-:W-:Y:S01]  /*68b0*/  HADD2.F32 R2, -RZ, R56.H1_H1 ;  /* 0x30000038ff027230 */ /* 0x000fe20000004100 */
[----:B------:R-:W-:Y:S01]  /*68c0*/  USHF.L.U32 UR8, UR43, 0xd, URZ ;  /* 0x0000000d2b087899 */ /* 0x000fe200080006ff */
[--C-:B------:R-:W-:Y:S01]  /*68d0*/  HADD2.F32 R3, -RZ, R57.reuse.H0_H0 ;  /* 0x20000039ff037230 */ /* 0x100fe20000004100 */
[----:B------:R-:W-:Y:S01]  /*68e0*/  BSSY.RECONVERGENT B0, `(.L_x_108) ;  /* 0x000008b000007945 */ /* 0x000fe20003800200 */
[----:B------:R-:W-:Y:S02]  /*68f0*/  HADD2.F32 R48, -RZ, R57.H1_H1 ;  /* 0x30000039ff307230 */ /* 0x000fe40000004100 */
[--C-:B------:R-:W-:Y:S02]  /*6900*/  HADD2.F32 R50, -RZ, R58.reuse.H0_H0 ;  /* 0x2000003aff327230 */ /* 0x100fe40000004100 */
[----:B------:R-:W-:Y:S02]  /*6910*/  HADD2.F32 R51, -RZ, R58.H1_H1 ;  /* 0x3000003aff337230 */ /* 0x000fe40000004100 */
[----:B------:R-:W1:Y:S01]  /*6920*/  LDTM.x32 R4, tmem[UR4+0x20] ;  /* 0x00002004000479ee */ /* 0x000e6200082c0000 */
[----:B------:R-:W-:Y:S01]  /*6930*/  NOP ;  /* 0x0000000000007918 */ /* 0x000fe20000000000 */
[----:B------:R-:W-:Y:S01]  /*6940*/  UIADD3 UR5, UPT, UPT, UR5, 0xf0, URZ ;  /* 0x000000f005057890 */ /* 0x000fe2000fffe0ff */
[--C-:B------:R-:W-:Y:S02]  /*6950*/  HADD2.F32 R52, -RZ, R59.reuse.H0_H0 ;  /* 0x2000003bff347230 */ /* 0x100fe40000004100 */
[----:B------:R-:W-:Y:S01]  /*6960*/  HADD2.F32 R53, -RZ, R59.H1_H1 ;  /* 0x3000003bff357230 */ /* 0x000fe20000004100 */
[----:B------:R-:W-:Y:S01]  /*6970*/  UPRMT UR5, UR37, 0x654, UR5 ;  /* 0x0000065425057896 */ /* 0x000fe20008000005 */
[--C-:B------:R-:W-:Y:S02]  /*6980*/  HADD2.F32 R54, -RZ, R60.reuse.H0_H0 ;  /* 0x2000003cff367230 */ /* 0x100fe40000004100 */
[----:B------:R-:W-:Y:S02]  /*6990*/  HADD2.F32 R55, -RZ, R60.H1_H1 ;  /* 0x3000003cff377230 */ /* 0x000fe40000004100 */
[--C-:B------:R-:W-:Y:S02]  /*69a0*/  HADD2.F32 R56, -RZ, R61.reuse.H0_H0 ;  /* 0x2000003dff387230 */ /* 0x100fe40000004100 */
[----:B------:R-:W-:Y:S02]  /*69b0*/  HADD2.F32 R57, -RZ, R61.H1_H1 ;  /* 0x3000003dff397230 */ /* 0x000fe40000004100 */
[----:B-1----:R-:W-:Y:S01]  /*69c0*/  SYNCS.ARRIVE.TRANS64.RED.A1T0 RZ, [UR5], RZ ;  /* 0x000000ffffff79a7 */ /* 0x002fe20008100405 */
[--C-:B------:R-:W-:Y:S02]  /*69d0*/  HADD2.F32 R58, -RZ, R62.reuse.H0_H0 ;  /* 0x2000003eff3a7230 */ /* 0x100fe40000004100 */
[----:B------:R-:W-:Y:S02]  /*69e0*/  HADD2.F32 R59, -RZ, R62.H1_H1 ;  /* 0x3000003eff3b7230 */ /* 0x000fe40000004100 */
[--C-:B------:R-:W-:Y:S02]  /*69f0*/  HADD2.F32 R60, -RZ, R63.reuse.H0_H0 ;  /* 0x2000003fff3c7230 */ /* 0x100fe40000004100 */
[----:B------:R-:W-:Y:S02]  /*6a00*/  HADD2.F32 R61, -RZ, R63.H1_H1 ;  /* 0x3000003fff3d7230 */ /* 0x000fe40000004100 */
[C---:B------:R-:W-:Y:S01]  /*6a10*/  FMUL R4, R47.reuse, R4 ;  /* 0x000000042f047220 */ /* 0x040fe20000400000 */
[C---:B------:R-:W-:Y:S01]  /*6a20*/  FMUL R5, R47.reuse, R5 ;  /* 0x000000052f057220 */ /* 0x040fe20000400000 */
[C---:B------:R-:W-:Y:S01]  /*6a30*/  FMUL R6, R47.reuse, R6 ;  /* 0x000000062f067220 */ /* 0x040fe20000400000 */
[----:B------:R-:W-:Y:S01]  /*6a40*/  FMUL R7, R47, R7 ;  /* 0x000000072f077220 */ /* 0x000fe20000400000 */
[C---:B------:R-:W-:Y:S01]  /*6a50*/  FFMA R4, R49.reuse, R0, R4 ;  /* 0x0000000031047223 */ /* 0x040fe20000000004 */
[C---:B------:R-:W-:Y:S01]  /*6a60*/  FFMA R5, R49.reuse, R2, R5 ;  /* 0x0000000231057223 */ /* 0x040fe20000000005 */
[C---:B------:R-:W-:Y:S01]  /*6a70*/  FFMA R6, R49.reuse, R3, R6 ;  /* 0x0000000331067223 */ /* 0x040fe20000000006 */
[----:B------:R-:W-:Y:S01]  /*6a80*/  FFMA R7, R49, R48, R7 ;  /* 0x0000003031077223 */ /* 0x000fe20000000007 */
[C---:B------:R-:W-:Y:S01]  /*6a90*/  FMUL R8, R47.reuse, R8 ;  /* 0x000000082f087220 */ /* 0x040fe20000400000 */
[----:B------:R-:W-:Y:S01]  /*6aa0*/  FMUL R9, R47, R9 ;  /* 0x000000092f097220 */ /* 0x000fe20000400000 */
[----:B------:R-:W-:Y:S01]  /*6ab0*/  F2FP.F16.F32.PACK_AB R4, R5, R4 ;  /* 0x000000040504723e */ /* 0x000fe200000000ff */
[----:B------:R-:W-:Y:S01]  /*6ac0*/  FMUL R0, R47, R10 ;  /* 0x0000000a2f007220 */ /* 0x000fe20000400000 */
[----:B------:R-:W-:Y:S01]  /*6ad0*/  F2FP.F16.F32.PACK_AB R5, R7, R6 ;  /* 0x000000060705723e */ /* 0x000fe200000000ff */
[C---:B------:R-:W-:Y:S01]  /*6ae0*/  FFMA R8, R49.reuse, R50, R8 ;  /* 0x0000003231087223 */ /* 0x040fe20000000008 */
[C---:B------:R-:W-:Y:S01]  /*6af0*/  FFMA R9, R49.reuse, R51, R9 ;  /* 0x0000003331097223 */ /* 0x040fe20000000009 */
[----:B------:R-:W-:Y:S01]  /*6b00*/  FFMA R0, R49, R52, R0 ;  /* 0x0000003431007223 */ /* 0x000fe20000000000 */
[C---:B------:R-:W-:Y:S01]  /*6b10*/  FMUL R2, R47.reuse, R11 ;  /* 0x0000000b2f027220 */ /* 0x040fe20000400000 */
[C---:B------:R-:W-:Y:S01]  /*6b20*/  FMUL R3, R47.reuse, R12 ;  /* 0x0000000c2f037220 */ /* 0x040fe20000400000 */
[----:B------:R-:W-:Y:S01]  /*6b30*/  FMUL R10, R47, R13 ;  /* 0x0000000d2f0a7220 */ /* 0x000fe20000400000 */
[----:B------:R-:W-:Y:S01]  /*6b40*/  F2FP.F16.F32.PACK_AB R6, R9, R8 ;  /* 0x000000080906723e */ /* 0x000fe200000000ff */
[C---:B------:R-:W-:Y:S01]  /*6b50*/  FFMA R2, R49.reuse, R53, R2 ;  /* 0x0000003531027223 */ /* 0x040fe20000000002 */
[C---:B------:R-:W-:Y:S01]  /*6b60*/  FFMA R3, R49.reuse, R54, R3 ;  /* 0x0000003631037223 */ /* 0x040fe20000000003 */
[----:B------:R-:W-:Y:S01]  /*6b70*/  FFMA R10, R49, R55, R10 ;  /* 0x00000037310a7223 */ /* 0x000fe2000000000a */
[C---:B------:R-:W-:Y:S01]  /*6b80*/  FMUL R11, R47.reuse, R14 ;  /* 0x0000000e2f0b7220 */ /* 0x040fe20000400000 */
[C---:B------:R-:W-:Y:S01]  /*6b90*/  FMUL R15, R47.reuse, R15 ;  /* 0x0000000f2f0f7220 */ /* 0x040fe20000400000 */
[C---:B------:R-:W-:Y:S01]  /*6ba0*/  FMUL R12, R47.reuse, R16 ;  /* 0x000000102f0c7220 */ /* 0x040fe20000400000 */
[----:B------:R-:W-:Y:S01]  /*6bb0*/  FMUL R13, R47, R17 ;  /* 0x000000112f0d7220 */ /* 0x000fe20000400000 */
[----:B------:R-:W-:Y:S01]  /*6bc0*/  FFMA R11, R49, R56, R11 ;  /* 0x00000038310b7223 */ /* 0x000fe2000000000b */
[----:B------:R-:W-:Y:S01]  /*6bd0*/  FMUL R14, R47, R18 ;  /* 0x000000122f0e7220 */ /* 0x000fe20000400000 */
[----:B------:R-:W-:Y:S01]  /*6be0*/  FFMA R15, R49, R57, R15 ;  /* 0x00000039310f7223 */ /* 0x000fe2000000000f */
[--C-:B------:R-:W-:Y:S02]  /*6bf0*/  HADD2.F32 R62, -RZ, R68.reuse.H0_H0 ;  /* 0x20000044ff3e7230 */ /* 0x100fe40000004100 */
[----:B------:R-:W-:Y:S01]  /*6c00*/  FMUL R19, R47, R19 ;  /* 0x000000132f137220 */ /* 0x000fe20000400000 */
[----:B------:R-:W-:Y:S01]  /*6c10*/  F2FP.F16.F32.PACK_AB R7, R2, R0 ;  /* 0x000000000207723e */ /* 0x000fe200000000ff */
[----:B------:R-:W-:Y:S01]  /*6c20*/  FFMA R12, R49, R58, R12 ;  /* 0x0000003a310c7223 */ /* 0x000fe2000000000c */
[----:B------:R-:W-:Y:S02]  /*6c30*/  HADD2.F32 R63, -RZ, R68.H1_H1 ;  /* 0x30000044ff3f7230 */ /* 0x000fe40000004100 */
[----:B------:R-:W-:Y:S01]  /*6c40*/  FMUL R16, R47, R20 ;  /* 0x000000142f107220 */ /* 0x000fe20000400000 */
[----:B------:R-:W-:Y:S01]  /*6c50*/  FFMA R13, R49, R59, R13 ;  /* 0x0000003b310d7223 */ /* 0x000fe2000000000d */
[----:B------:R1:W-:Y:S01]  /*6c60*/  STS.128 [R99+UR8], R4 ;  /* 0x0000000463007988 */ /* 0x0003e20008000c08 */
[--C-:B---3--:R-:W-:Y:S02]  /*6c70*/  HADD2.F32 R64, -RZ, R69.reuse.H0_H0 ;  /* 0x20000045ff407230 */ /* 0x108fe40000004100 */
[----:B------:R-:W-:Y:S01]  /*6c80*/  FMUL R17, R47, R21 ;  /* 0x000000152f117220 */ /* 0x000fe20000400000 */
[----:B------:R-:W-:Y:S01]  /*6c90*/  FFMA R14, R49, R60, R14 ;  /* 0x0000003c310e7223 */ /* 0x000fe2000000000e */
[----:B------:R-:W-:Y:S02]  /*6ca0*/  HADD2.F32 R65, -RZ, R69.H1_H1 ;  /* 0x30000045ff417230 */ /* 0x000fe40000004100 */
[----:B------:R-:W-:Y:S01]  /*6cb0*/  FMUL R18, R47, R22 ;  /* 0x000000162f127220 */ /* 0x000fe20000400000 */
[----:B------:R-:W-:Y:S01]  /*6cc0*/  FFMA R19, R49, R61, R19 ;  /* 0x0000003d31137223 */ /* 0x000fe20000000013 */
[----:B------:R-:W-:Y:S02]  /*6cd0*/  HADD2.F32 R66, -RZ, R70.H0_H0 ;  /* 0x20000046ff427230 */ /* 0x000fe40000004100 */
[----:B------:R-:W-:Y:S01]  /*6ce0*/  FMUL R23, R47, R23 ;  /* 0x000000172f177220 */ /* 0x000fe20000400000 */
[--C-:B------:R-:W-:Y:S02]  /*6cf0*/  HADD2.F32 R74, -RZ, R78.reuse.H0_H0 ;  /* 0x2000004eff4a7230 */ /* 0x100fe40000004100 */
[----:B------:R-:W-:Y:S01]  /*6d00*/  FFMA R16, R49, R62, R16 ;  /* 0x0000003e31107223 */ /* 0x000fe20000000010 */
[----:B------:R-:W-:Y:S01]  /*6d10*/  HADD2.F32 R75, -RZ, R78.H1_H1 ;  /* 0x3000004eff4b7230 */ /* 0x000fe20000004100 */
[----:B------:R-:W-:Y:S01]  /*6d20*/  IADD3 R78, PT, PT, R99, UR8, RZ ;  /* 0x00000008634e7c10 */ /* 0x000fe2000fffe0ff */
[----:B------:R-:W-:Y:S02]  /*6d30*/  HADD2.F32 R67, -RZ, R70.H1_H1 ;  /* 0x30000046ff437230 */ /* 0x000fe40000004100 */
[----:B------:R-:W-:Y:S01]  /*6d40*/  FMUL R20, R47, R24 ;  /* 0x000000182f147220 */ /* 0x000fe20000400000 */
[----:B------:R-:W-:Y:S01]  /*6d50*/  FFMA R17, R49, R63, R17 ;  /* 0x0000003f31117223 */ /* 0x000fe20000000011 */
[--C-:B------:R-:W-:Y:S02]  /*6d60*/  HADD2.F32 R68, -RZ, R71.reuse.H0_H0 ;  /* 0x20000047ff447230 */ /* 0x100fe40000004100 */
[----:B------:R-:W-:Y:S01]  /*6d70*/  FMUL R21, R47, R25 ;  /* 0x000000192f157220 */ /* 0x000fe20000400000 */
[----:B------:R-:W-:Y:S01]  /*6d80*/  FFMA R18, R49, R64, R18 ;  /* 0x0000004031127223 */ /* 0x000fe20000000012 */
[----:B------:R-:W-:Y:S02]  /*6d90*/  HADD2.F32 R69, -RZ, R71.H1_H1 ;  /* 0x30000047ff457230 */ /* 0x000fe40000004100 */
[----:B------:R-:W-:Y:S01]  /*6da0*/  FMUL R22, R47, R26 ;  /* 0x0000001a2f167220 */ /* 0x000fe20000400000 */
[----:B------:R-:W-:Y:S01]  /*6db0*/  F2FP.F16.F32.PACK_AB R8, R10, R3 ;  /* 0x000000030a08723e */ /* 0x000fe200000000ff */
[----:B------:R-:W-:Y:S01]  /*6dc0*/  FFMA R23, R49, R65, R23 ;  /* 0x0000004131177223 */ /* 0x000fe20000000017 */
[----:B------:R-:W-:Y:S01]  /*6dd0*/  F2FP.F16.F32.PACK_AB R9, R15, R11 ;  /* 0x0000000b0f09723e */ /* 0x000fe200000000ff */
[--C-:B------:R-:W-:Y:S02]  /*6de0*/  HADD2.F32 R70, -RZ, R76.reuse.H0_H0 ;  /* 0x2000004cff467230 */ /* 0x100fe40000004100 */
[----:B------:R-:W-:Y:S01]  /*6df0*/  FMUL R27, R47, R27 ;  /* 0x0000001b2f1b7220 */ /* 0x000fe20000400000 */
[----:B------:R-:W-:Y:S01]  /*6e00*/  IADD3 R106, PT, PT, R106, R78, RZ ;  /* 0x0000004e6a6a7210 */ /* 0x000fe20007ffe0ff */
[----:B------:R-:W-:Y:S01]  /*6e10*/  FFMA R20, R49, R66, R20 ;  /* 0x0000004231147223 */ /* 0x000fe20000000014 */
[----:B------:R-:W-:Y:S01]  /*6e20*/  F2FP.F16.F32.PACK_AB R10, R13, R12 ;  /* 0x0000000c0d0a723e */ /* 0x000fe200000000ff */
[----:B------:R-:W-:Y:S01]  /*6e30*/  HADD2.F32 R71, -RZ, R76.H1_H1 ;  /* 0x3000004cff477230 */ /* 0x000fe20000004100 */
[----:B------:R-:W-:Y:S01]  /*6e40*/  F2FP.F16.F32.PACK_AB R11, R19, R14 ;  /* 0x0000000e130b723e */ /* 0x000fe200000000ff */
[----:B------:R-:W-:Y:S01]  /*6e50*/  FMUL R24, R47, R28 ;  /* 0x0000001c2f187220 */ /* 0x000fe20000400000 */
[----:B------:R-:W-:Y:S01]  /*6e60*/  FFMA R21, R49, R67, R21 ;  /* 0x0000004331157223 */ /* 0x000fe20000000015 */
[--C-:B------:R-:W-:Y:S02]  /*6e70*/  HADD2.F32 R72, -RZ, R77.reuse.H0_H0 ;  /* 0x2000004dff487230 */ /* 0x100fe40000004100 */
[----:B------:R-:W-:Y:S01]  /*6e80*/  FMUL R25, R47, R29 ;  /* 0x0000001d2f197220 */ /* 0x000fe20000400000 */
[----:B------:R1:W-:Y:S01]  /*6e90*/  STS.128 [R106+0x10], R8 ;  /* 0x000010086a007388 */ /* 0x0003e20000000c00 */
[----:B------:R-:W-:Y:S01]  /*6ea0*/  FFMA R22, R49, R68, R22 ;  /* 0x0000004431167223 */ /* 0x000fe20000000016 */
[----:B------:R-:W-:Y:S02]  /*6eb0*/  HADD2.F32 R73, -RZ, R77.H1_H1 ;  /* 0x3000004dff497230 */ /* 0x000fe40000004100 */
[----:B------:R-:W-:Y:S01]  /*6ec0*/  FMUL R26, R47, R30 ;  /* 0x0000001e2f1a7220 */ /* 0x000fe20000400000 */
[----:B------:R-:W-:Y:S01]  /*6ed0*/  FFMA R27, R49, R69, R27 ;  /* 0x00000045311b7223 */ /* 0x000fe2000000001b */
        /* <DEDUP_REMOVED lines=10> */
[----:B------:R-:W-:Y:S01]  /*6f80*/  F2FP.F16.F32.PACK_AB R17, R23, R18 ;  /* 0x000000121711723e */ /* 0x000fe200000000ff */
[----:B------:R-:W-:Y:S01]  /*6f90*/  FFMA R31, R49, R73, R31 ;  /* 0x00000049311f7223 */ /* 0x000fe2000000001f */
[----:B------:R-:W-:Y:S01]  /*6fa0*/  FMUL R35, R47, R35 ;  /* 0x000000232f237220 */ /* 0x000fe20000400000 */
[----:B------:R-:W-:Y:S01]  /*6fb0*/  IADD3 R105, PT, PT, R105, R78, RZ ;  /* 0x0000004e69697210 */ /* 0x000fe20007ffe0ff */
[----:B------:R-:W-:Y:S01]  /*6fc0*/  FFMA R28, R49, R74, R28 ;  /* 0x0000004a311c7223 */ /* 0x000fe2000000001c */
[----:B------:R-:W-:Y:S01]  /*6fd0*/  F2FP.F16.F32.PACK_AB R18, R21, R20 ;  /* 0x000000141512723e */ /* 0x000fe200000000ff */
[----:B------:R-:W-:Y:S01]  /*6fe0*/  FFMA R29, R49, R75, R29 ;  /* 0x0000004b311d7223 */ /* 0x000fe2000000001d */
[----:B------:R-:W-:Y:S01]  /*6ff0*/  F2FP.F16.F32.PACK_AB R19, R27, R22 ;  /* 0x000000161b13723e */ /* 0x000fe200000000ff */
[C---:B------:R-:W-:Y:S01]  /*7000*/  FFMA R30, R49.reuse, R76, R30 ;  /* 0x0000004c311e7223 */ /* 0x040fe2000000001e */
[----:B------:R-:W-:Y:S01]  /*7010*/  FFMA R35, R49, R77, R35 ;  /* 0x0000004d31237223 */ /* 0x000fe20000000023 */
[----:B------:R-:W-:Y:S02]  /*7020*/  F2FP.F16.F32.PACK_AB R24, R25, R24 ;  /* 0x000000181918723e */ /* 0x000fe400000000ff */
[----:B------:R1:W-:Y:S01]  /*7030*/  STS.128 [R105+0x20], R16 ;  /* 0x0000201069007388 */ /* 0x0003e20000000c00 */
[----:B------:R-:W-:Y:S02]  /*7040*/  F2FP.F16.F32.PACK_AB R25, R31, R26 ;  /* 0x0000001a1f19723e */ /* 0x000fe400000000ff */
[----:B------:R-:W-:Y:S02]  /*7050*/  F2FP.F16.F32.PACK_AB R26, R29, R28 ;  /* 0x0000001c1d1a723e */ /* 0x000fe400000000ff */
[----:B------:R-:W-:Y:S02]  /*7060*/  F2FP.F16.F32.PACK_AB R27, R35, R30 ;  /* 0x0000001e231b723e */ /* 0x000fe400000000ff */
[----:B------:R-:W-:Y:S05]  /*7070*/  IADD3 R0, PT, PT, R98, R106, RZ ;  /* 0x0000006a62007210 */ /* 0x000fea0007ffe0ff */
        /* <DEDUP_REMOVED lines=9> */
[----:B------:R-:W-:Y:S02]  /*7110*/  UIADD3 UR10, UP0, UPT, UR54, 0x680, URZ ;  /* 0x00000680360a7890 */ /* 0x000fe4000ff1e0ff */
[----:B------:R-:W-:Y:S02]  /*7120*/  UIADD3 UR5, UPT, UPT, UR41, 0x20, URZ ;  /* 0x0000002029057890 */ /* 0x000fe4000fffe0ff */
[----:B------:R-:W-:Y:S02]  /*7130*/  UIADD3 UR4, UPT, UPT, UR48, 0x200, UR8 ;  /* 0x0000020030047890 */ /* 0x000fe4000fffe008 */
[----:B------:R-:W-:Y:S01]  /*7140*/  UIADD3.X UR11, UPT, UPT, URZ, UR55, URZ, UP0, !UPT ;  /* 0x00000037ff0b7290 */ /* 0x000fe200087fe4ff */
[----:B------:R-:W-:Y:S01]  /*7150*/  UMOV UR6, UR42 ;  /* 0x0000002a00067c82 */ /* 0x000fe20008000000 */
[----:B------:R-:W-:Y:S07]  /*7160*/  UMOV UR7, UR36 ;  /* 0x0000002400077c82 */ /* 0x000fee0008000000 */
[----:B------:R2:W-:Y:S02]  /*7170*/  UTMASTG.3D [UR4], [UR10] ;  /* 0x000000040a0073b5 */ /* 0x0005e40008010000 */
[----:B--2---:R0:W-:Y:S02]  /*7180*/  UTMACMDFLUSH ;  /* 0x00000000000079b7 */ /* 0x0041e40000000000 */
.L_x_109:
[----:B------:R-:W-:Y:S05]  /*7190*/  BSYNC.RECONVERGENT B0 ;  /* 0x0000000000007941 */ /* 0x000fea0003800200 */
.L_x_108:
[----:B------:R-:W-:Y:S01]  /*71a0*/  UIADD3 UR43, UPT, UPT, UR43, 0x1, URZ ;  /* 0x000000012b2b7890 */ /* 0x000fe2000fffe0ff */
[----:B------:R-:W-:Y:S03]  /*71b0*/  BSSY.RECONVERGENT B0, `(.L_x_110) ;  /* 0x0000008000007945 */ /* 0x000fe60003800200 */
[----:B------:R-:W-:Y:S04]  /*71c0*/  UISETP.NE.AND UP0, UPT, UR43, 0x3, UPT ;  /* 0x000000032b00788c */ /* 0x000fe8000bf05270 */
[----:B------:R-:W-:Y:S02]  /*71d0*/  UISETP.EQ.XOR UP1, UPT, UR40, 0x3, !UP0 ;  /* 0x000000032800788c */ /* 0x000fe4000c722a70 */
[----:B------:R-:W-:Y:S02]  /*71e0*/  USEL UR56, UR43, URZ, UP0 ;  /* 0x000000ff2b387287 */ /* 0x000fe40008000000 */
[----:B------:R-:W-:Y:S04]  /*71f0*/  USEL UR4, URZ, 0x1, !UP1 ;  /* 0x00000001ff047887 */ /* 0x000fe8000c800000 */
[----:B------:R-:W-:Y:S01]  /*7200*/  ULOP3.LUT UR51, UR51, UR4, URZ, 0x3c, !UPT ;  /* 0x0000000433337292 */ /* 0x000fe2000f8e3cff */
[----:B------:R-:W-:Y:S11]  /*7210*/  @P0 BRA `(.L_x_111) ;  /* 0x0000000000040947 */ /* 0x000ff60003800000 */
[----:B------:R-:W-:Y:S04]  /*7220*/  DEPBAR.LE SB0, 0x1 ;  /* 0x000080400000791a */ /* 0x000fe80000000000 */
.L_x_111:
[----:B------:R-:W-:Y:S05]  /*7230*/  BSYNC.RECONVERGENT B0 ;  /* 0x0000000000007941 */ /* 0x000fea0003800200 */
.L_x_110:
[----:B------:R-:W-:Y:S01]  /*7240*/  BAR.SYNC.DEFER_BLOCKING 0x1, 0x80 ;  /* 0x0042000000007b1d */ /* 0x000fe20000010000 */
[----:B------:R-:W-:Y:S01]  /*7250*/  UISETP.NE.AND UP0, UPT, UR50, -0x2, UPT ;  /* 0xfffffffe3200788c */ /* 0x000fe2000bf05270 */
[----:B------:R-:W-:Y:S08]  /*7260*/  IADD3 R45, PT, PT, R45, 0x1, RZ ;  /* 0x000000012d2d7810 */ /* 0x000ff00007ffe0ff */
[----:B------:R-:W-:Y:S05]  /*7270*/  BRA.U !UP0, `(.L_x_112) ;  /* 0x0000000108287547 */ /* 0x000fea000b800000 */
[----:B------:R-:W-:Y:S01]  /*7280*/  ISETP.NE.AND P0, PT, R104, RZ, PT ;  /* 0x000000ff6800720c */ /* 0x000fe20003f05270 */
[----:B------:R-:W-:Y:S01]  /*7290*/  IMAD.U32 R2, RZ, RZ, UR49 ;  /* 0x00000031ff027e24 */ /* 0x000fe2000f8e00ff */
[----:B------:R-:W-:Y:S01]  /*72a0*/  UIADD3 UR49, UPT, UPT, UR49, 0x1, URZ ;  /* 0x0000000131317890 */ /* 0x000fe2000fffe0ff */
[----:B-1----:R-:W-:Y:S03]  /*72b0*/  IMAD.U32 R0, RZ, RZ, UR37 ;  /* 0x00000025ff007e24 */ /* 0x002fe6000f8e00ff */
[----:B------:R-:W-:Y:S04]  /*72c0*/  UISETP.NE.AND UP0, UPT, UR49, 0x3, UPT ;  /* 0x000000033100788c */ /* 0x000fe8000bf05270 */
[----:B------:R-:W-:Y:S03]  /*72d0*/  USEL UR49, UR49, URZ, UP0 ;  /* 0x000000ff31317287 */ /* 0x000fe60008000000 */
[----:B------:R-:W-:Y:S05]  /*72e0*/  @P0 LEA R2, R2, UR48, 0x3 ;  /* 0x0000003002020c11 */ /* 0x000fea000f8e18ff */
[----:B------:R-:W-:Y:S05]  /*72f0*/  @P0 VIADD R2, R2, 0x88 ;  /* 0x0000008802020836 */ /* 0x000fea0000000000 */
[----:B------:R-:W-:Y:S04]  /*7300*/  @P0 PRMT R0, R0, 0x654, R2 ;  /* 0x0000065400000816 */ /* 0x000fe80000000002 */
[----:B------:R2:W-:Y:S03]  /*7310*/  @P0 SYNCS.ARRIVE.TRANS64.RED.A1T0 RZ, [R0+URZ], RZ ;  /* 0x000000ff00ff09a7 */ /* 0x0005e600081004ff */
.L_x_112:
[----:B------:R-:W-:Y:S01]  /*7320*/  ISETP.NE.AND P2, PT, R101, RZ, PT ;  /* 0x000000ff6500720c */ /* 0x000fe20003f45270 */
[----:B------:R-:W-:Y:S01]  /*7330*/  UIADD3 UR50, UPT, UPT, UR50, 0x2, URZ ;  /* 0x0000000232327890 */ /* 0x000fe2000fffe0ff */
[----:B------:R-:W-:Y:S01]  /*7340*/  ISETP.NE.AND P0, PT, R103, 0x2, PT ;  /* 0x000000026700780c */ /* 0x000fe20003f05270 */
[----:B------:R-:W-:Y:S01]  /*7350*/  IMAD.IADD R14, R43, 0x1, R86 ;  /* 0x000000012b0e7824 */ /* 0x000fe200078e0256 */
[----:B------:R-:W-:Y:S01]  /*7360*/  ISETP.NE.AND P1, PT, R45, 0x4, PT ;  /* 0x000000042d00780c */ /* 0x000fe20003f25270 */
[----:B------:R-:W-:Y:S01]  /*7370*/  IMAD.IADD R15, R44, 0x1, R87 ;  /* 0x000000012c0f7824 */ /* 0x000fe200078e0257 */
[----:B------:R-:W-:Y:S02]  /*7380*/  SEL R2, RZ, 0x1, P0 ;  /* 0x00000001ff027807 */ /* 0x000fe40000000000 */
[----:B-12---:R-:W-:Y:S02]  /*7390*/  SEL R0, RZ, 0x1, P1 ;  /* 0x00000001ff007807 */ /* 0x006fe40000800000 */
[----:B------:R-:W-:Y:S02]  /*73a0*/  LOP3.LUT R96, R96, R2, RZ, 0x3c, !PT ;  /* 0x0000000260607212 */ /* 0x000fe400078e3cff */
[----:B------:R-:W-:Y:S02]  /*73b0*/  LOP3.LUT R97, R97, R0, RZ, 0x3c, !PT ;  /* 0x0000000061617212 */ /* 0x000fe400078e3cff */
[----:B------:R-:W-:Y:S02]  /*73c0*/  @P2 R2UR UR36, R95 ;  /* 0x000000005f2422ca */ /* 0x000fe400000e0000 */
[----:B------:R-:W-:Y:S02]  /*73d0*/  SEL R103, R103, RZ, P0 ;  /* 0x000000ff67677207 */ /* 0x000fe40000000000 */
[----:B------:R-:W-:Y:S01]  /*73e0*/  SEL R45, R45, RZ, P1 ;  /* 0x000000ff2d2d7207 */ /* 0x000fe20000800000 */
[----:B------:R-:W-:Y:S10]  /*73f0*/  @P2 BRA `(.L_x_113) ;  /* 0xffffffd800042947 */ /* 0x000ff4000383ffff */
[----:B------:R-:W-:-:S09]  /*7400*/  UISETP.NE.AND UP0, UPT, UR53, URZ, UPT ;  /* 0x000000ff3500728c */ /* 0x000fd2000bf05270 */
[----:B------:R-:W-:Y:S05]  /*7410*/  BRA.U !UP0, `(.L_x_114) ;  /* 0x0000000108487547 */ /* 0x000fea000b800000 */
[----:B------:R-:W1:Y:S02]  /*7420*/  LDCU.64 UR4, c[0x0][0x890] ;  /* 0x00011200ff0477ac */ /* 0x000e640008000a00 */
[----:B-1----:R-:W-:-:S04]  /*7430*/  UISETP.NE.U32.AND UP0, UPT, UR4, URZ, UPT ;  /* 0x000000ff0400728c */ /* 0x002fc8000bf05070 */
[----:B------:R-:W-:-:S09]  /*7440*/  UISETP.NE.AND.EX UP0, UPT, UR5, URZ, UPT, UP0 ;  /* 0x000000ff0500728c */ /* 0x000fd2000bf05300 */
[----:B------:R-:W-:Y:S05]  /*7450*/  BRA.U UP0, `(.L_x_115) ;  /* 0x00000001000c7547 */ /* 0x000fea000b800000 */
[----:B------:R-:W-:-:S13]  /*7460*/  FSETP.NEU.AND P0, PT, R49, RZ, PT ;  /* 0x000000ff3100720b */ /* 0x000fda0003f0d000 */
[----:B------:R-:W-:Y:S05]  /*7470*/  @!P0 EXIT ;  /* 0x000000000000894d */ /* 0x000fea0003800000 */
[----:B------:R-:W-:Y:S05]  /*7480*/  BRA `(.L_x_114) ;  /* 0x00000000002c7947 */ /* 0x000fea0003800000 */
.L_x_115:
[----:B------:R-:W-:Y:S01]  /*7490*/  ISETP.NE.AND P0, PT, R102, RZ, PT ;  /* 0x000000ff6600720c */ /* 0x000fe20003f05270 */
[----:B------:R-:W-:-:S12]  /*74a0*/  BSSY.RECONVERGENT B0, `(.L_x_114) ;  /* 0x0000009000007945 */ /* 0x000fd80003800200 */
[----:B------:R-:W-:Y:S05]  /*74b0*/  @P0 BRA `(.L_x_116) ;  /* 0x0000000000140947 */ /* 0x000fea0003800000 */
[----:B------:R-:W1:Y:S02]  /*74c0*/  LDCU.64 UR4, c[0x0][0x888] ;  /* 0x00011100ff0477ac */ /* 0x000e640008000a00 */
[----:B-1----:R-:W-:-:S04]  /*74d0*/  ISETP.NE.U32.AND P0, PT, RZ, UR4, PT ;  /* 0x00000004ff007c0c */ /* 0x002fc8000bf05070 */
[----:B------:R-:W-:-:S13]  /*74e0*/  ISETP.NE.AND.EX P0, PT, RZ, UR5, PT, P0 ;  /* 0x00000005ff007c0c */ /* 0x000fda000bf05300 */
[----:B------:R-:W-:Y:S05]  /*74f0*/  @!P0 EXIT ;  /* 0x000000000000894d */ /* 0x000fea0003800000 */
[----:B------:R-:W-:Y:S05]  /*7500*/  BRA `(.L_x_117) ;  /* 0x0000000000087947 */ /* 0x000fea0003800000 */
.L_x_116:
[----:B------:R-:W-:-:S13]  /*7510*/  FSETP.NEU.AND P0, PT, R49, RZ, PT ;  /* 0x000000ff3100720b */ /* 0x000fda0003f0d000 */
[----:B------:R-:W-:Y:S05]  /*7520*/  @!P0 EXIT ;  /* 0x000000000000894d */ /* 0x000fea0003800000 */
.L_x_117:
[----:B------:R-:W-:Y:S05]  /*7530*/  BSYNC.RECONVERGENT B0 ;  /* 0x0000000000007941 */ /* 0x000fea0003800200 */
.L_x_114:
[----:B------:R-:W-:Y:S01]  /*7540*/  ULEA UR4, UR49, UR48, 0x3 ;  /* 0x0000003031047291 */ /* 0x000fe2000f8e18ff */
[----:B------:R-:W-:-:S04]  /*7550*/  DEPBAR.LE SB0, 0x0 ;  /* 0x000080000000791a */ /* 0x000fc80000000000 */
[----:B------:R-:W-:-:S04]  /*7560*/  UIADD3 UR4, UPT, UPT, UR4, 0x88, URZ ;  /* 0x0000008804047890 */ /* 0x000fc8000fffe0ff */
[----:B------:R-:W-:-:S09]  /*7570*/  UPRMT UR4, UR37, 0x654, UR4 ;  /* 0x0000065425047896 */ /* 0x000fd20008000004 */
[----:B------:R-:W-:Y:S01]  /*7580*/  SYNCS.ARRIVE.TRANS64.RED.A1T0 RZ, [UR4], RZ ;  /* 0x000000ffffff79a7 */ /* 0x000fe20008100404 */
[----:B------:R-:W-:Y:S05]  /*7590*/  EXIT ;  /* 0x000000000000794d */ /* 0x000fea0003800000 */
.L_x_19:
[----:B--2---:R2:W1:Y:S02]  /*75a0*/  SYNCS.PHASECHK.TRANS64.TRYWAIT P0, [R2+URZ+0x120], R3 ;  /* 0x00012003020075a7 */ /* 0x00446400080011ff */
[----:B-1----:R-:W-:Y:S05]  /*75b0*/  @!P0 NANOSLEEP.SYNCS 0x989680 ;  /* 0x009896800000895d */ /* 0x002fea0003900000 */
[----:B------:R-:W1:Y:S02]  /*75c0*/  @!P0 SYNCS.PHASECHK.TRANS64 P0, [R2+URZ+0x120], R3 ;  /* 0x00012003020085a7 */ /* 0x000e6400080010ff */
[----:B-1----:R-:W-:Y:S05]  /*75d0*/  @!P0 BRA `(.L_x_19) ;  /* 0xfffffffc00f08947 */ /* 0x002fea000383ffff */
[----:B------:R-:W-:Y:S05]  /*75e0*/  BRA `(.L_x_118) ;  /* 0xffffffa0000c7947 */ /* 0x000fea000383ffff */
.L_x_22:
[----:B-1----:R-:W-:-:S07]  /*75f0*/  MOV R2, UR33 ;  /* 0x0000002100027c02 */ /* 0x002fce0008000f00 */
.L_x_119:
[----:B-1----:R1:W2:Y:S02]  /*7600*/  SYNCS.PHASECHK.TRANS64.TRYWAIT P0, [R2+URZ+0x38], R4 ;  /* 0x00003804020075a7 */ /* 0x0022a400080011ff */
[----:B--2---:R-:W-:Y:S05]  /*7610*/  @!P0 NANOSLEEP.SYNCS 0x989680 ;  /* 0x009896800000895d */ /* 0x004fea0003900000 */
[----:B------:R-:W2:Y:S02]  /*7620*/  @!P0 SYNCS.PHASECHK.TRANS64 P0, [R2+URZ+0x38], R4 ;  /* 0x00003804020085a7 */ /* 0x000ea400080010ff */
[----:B--2---:R-:W-:Y:S05]  /*7630*/  @!P0 BRA `(.L_x_119) ;  /* 0xfffffffc00f08947 */ /* 0x004fea000383ffff */
[----:B------:R-:W-:Y:S05]  /*7640*/  BRA `(.L_x_21) ;  /* 0xffffffa0005c7947 */ /* 0x000fea000383ffff */
.L_x_28:
[----:B-1----:R-:W-:-:S07]  /*7650*/  MOV R2, UR17 ;  /* 0x0000001100027c02 */ /* 0x002fce0008000f00 */
.L_x_120:
[----:B-1----:R1:W2:Y:S02]  /*7660*/  SYNCS.PHASECHK.TRANS64.TRYWAIT P0, [R2+URZ+0x38], R4 ;  /* 0x00003804020075a7 */ /* 0x0022a400080011ff */
[----:B--2---:R-:W-:Y:S05]  /*7670*/  @!P0 NANOSLEEP.SYNCS 0x989680 ;  /* 0x009896800000895d */ /* 0x004fea0003900000 */
[----:B------:R-:W2:Y:S02]  /*7680*/  @!P0 SYNCS.PHASECHK.TRANS64 P0, [R2+URZ+0x38], R4 ;  /* 0x00003804020085a7 */ /* 0x000ea400080010ff */
[----:B--2---:R-:W-:Y:S05]  /*7690*/  @!P0 BRA `(.L_x_120) ;  /* 0xfffffffc00f08947 */ /* 0x004fea000383ffff */
[----:B------:R-:W-:Y:S05]  /*76a0*/  BRA `(.L_x_27) ;  /* 0xffffffa400047947 */ /* 0x000fea000383ffff */
.L_x_32:
[----:B-1----:R1:W2:Y:S02]  /*76b0*/  SYNCS.PHASECHK.TRANS64.TRYWAIT P0, [R2+URZ+0xb0], R3 ;  /* 0x0000b003020075a7 */ /* 0x0022a400080011ff */
[----:B--2---:R-:W-:Y:S05]  /*76c0*/  @!P0 NANOSLEEP.SYNCS 0x989680 ;  /* 0x009896800000895d */ /* 0x004fea0003900000 */
[----:B------:R-:W2:Y:S02]  /*76d0*/  @!P0 SYNCS.PHASECHK.TRANS64 P0, [R2+URZ+0xb0], R3 ;  /* 0x0000b003020085a7 */ /* 0x000ea400080010ff */
[----:B--2---:R-:W-:Y:S05]  /*76e0*/  @!P0 BRA `(.L_x_32) ;  /* 0xfffffffc00f08947 */ /* 0x004fea000383ffff */
[----:B------:R-:W-:Y:S05]  /*76f0*/  BRA `(.L_x_121) ;  /* 0xffffffa400947947 */ /* 0x000fea000383ffff */
.L_x_36:
[----:B----4-:R-:W-:-:S07]  /*7700*/  MOV R0, UR5 ;  /* 0x0000000500007c02 */ /* 0x010fce0008000f00 */
.L_x_122:
[----:B-1----:R1:W2:Y:S02]  /*7710*/  SYNCS.PHASECHK.TRANS64.TRYWAIT P0, [R0+URZ], R2 ;  /* 0x00000002000075a7 */ /* 0x0022a400080011ff */
[----:B--2---:R-:W-:Y:S05]  /*7720*/  @!P0 NANOSLEEP.SYNCS 0x989680 ;  /* 0x009896800000895d */ /* 0x004fea0003900000 */
[----:B------:R-:W2:Y:S02]  /*7730*/  @!P0 SYNCS.PHASECHK.TRANS64 P0, [R0+URZ], R2 ;  /* 0x00000002000085a7 */ /* 0x000ea400080010ff */
[----:B--2---:R-:W-:Y:S05]  /*7740*/  @!P0 BRA `(.L_x_122) ;  /* 0xfffffffc00f08947 */ /* 0x004fea000383ffff */
[----:B------:R-:W-:Y:S05]  /*7750*/  BRA `(.L_x_123) ;  /* 0xffffffac00047947 */ /* 0x000fea000383ffff */
.L_x_37:
[----:B----4-:R-:W-:-:S07]  /*7760*/  MOV R0, UR5 ;  /* 0x0000000500007c02 */ /* 0x010fce0008000f00 */
.L_x_124:
[----:B-1----:R1:W2:Y:S02]  /*7770*/  SYNCS.PHASECHK.TRANS64.TRYWAIT P0, [R0+URZ], R3 ;  /* 0x00000003000075a7 */ /* 0x0022a400080011ff */
[----:B--2---:R-:W-:Y:S05]  /*7780*/  @!P0 NANOSLEEP.SYNCS 0x989680 ;  /* 0x009896800000895d */ /* 0x004fea0003900000 */
[----:B------:R-:W2:Y:S02]  /*7790*/  @!P0 SYNCS.PHASECHK.TRANS64 P0, [R0+URZ], R3 ;  /* 0x00000003000085a7 */ /* 0x000ea400080010ff */
[----:B--2---:R-:W-:Y:S05]  /*77a0*/  @!P0 BRA `(.L_x_124) ;  /* 0xfffffffc00f08947 */ /* 0x004fea000383ffff */
[----:B------:R-:W-:Y:S05]  /*77b0*/  BRA `(.L_x_125) ;  /* 0xffffffac00107947 */ /* 0x000fea000383ffff */
.L_x_38:
[----:B----4-:R-:W-:-:S07]  /*77c0*/  MOV R0, UR5 ;  /* 0x0000000500007c02 */ /* 0x010fce0008000f00 */
.L_x_126:
[----:B-1----:R1:W2:Y:S02]  /*77d0*/  SYNCS.PHASECHK.TRANS64.TRYWAIT P0, [R0+URZ], R3 ;  /* 0x00000003000075a7 */ /* 0x0022a400080011ff */
[----:B--2---:R-:W-:Y:S05]  /*77e0*/  @!P0 NANOSLEEP.SYNCS 0x989680 ;  /* 0x009896800000895d */ /* 0x004fea0003900000 */
[----:B------:R-:W2:Y:S02]  /*77f0*/  @!P0 SYNCS.PHASECHK.TRANS64 P0, [R0+URZ], R3 ;  /* 0x00000003000085a7 */ /* 0x000ea400080010ff */
[----:B--2---:R-:W-:Y:S05]  /*7800*/  @!P0 BRA `(.L_x_126) ;  /* 0xfffffffc00f08947 */ /* 0x004fea000383ffff */
[----:B------:R-:W-:Y:S05]  /*7810*/  BRA `(.L_x_127) ;  /* 0xffffffac001c7947 */ /* 0x000fea000383ffff */
.L_x_39:
[----:B----4-:R-:W-:-:S07]  /*7820*/  MOV R0, UR5 ;  /* 0x0000000500007c02 */ /* 0x010fce0008000f00 */
.L_x_128:
[----:B-1----:R1:W2:Y:S02]  /*7830*/  SYNCS.PHASECHK.TRANS64.TRYWAIT P0, [R0+URZ], R3 ;  /* 0x00000003000075a7 */ /* 0x0022a400080011ff */
[----:B--2---:R-:W-:Y:S05]  /*7840*/  @!P0 NANOSLEEP.SYNCS 0x989680 ;  /* 0x009896800000895d */ /* 0x004fea0003900000 */
[----:B------:R-:W2:Y:S02]  /*7850*/  @!P0 SYNCS.PHASECHK.TRANS64 P0, [R0+URZ], R3 ;  /* 0x00000003000085a7 */ /* 0x000ea400080010ff */
[----:B--2---:R-:W-:Y:S05]  /*7860*/  @!P0 BRA `(.L_x_128) ;  /* 0xfffffffc00f08947 */ /* 0x004fea000383ffff */
[----:B------:R-:W-:Y:S05]  /*7870*/  BRA `(.L_x_129) ;  /* 0xffffffac00287947 */ /* 0x000fea000383ffff */
.L_x_40:
[----:B----4-:R-:W-:-:S07]  /*7880*/  MOV R0, UR5 ;  /* 0x0000000500007c02 */ /* 0x010fce0008000f00 */
.L_x_130:
[----:B-1----:R1:W2:Y:S02]  /*7890*/  SYNCS.PHASECHK.TRANS64.TRYWAIT P0, [R0+URZ], R3 ;  /* 0x00000003000075a7 */ /* 0x0022a400080011ff */
[----:B--2---:R-:W-:Y:S05]  /*78a0*/  @!P0 NANOSLEEP.SYNCS 0x989680 ;  /* 0x009896800000895d */ /* 0x004fea0003900000 */
[----:B------:R-:W2:Y:S02]  /*78b0*/  @!P0 SYNCS.PHASECHK.TRANS64 P0, [R0+URZ], R3 ;  /* 0x00000003000085a7 */ /* 0x000ea400080010ff */
[----:B--2---:R-:W-:Y:S05]  /*78c0*/  @!P0 BRA `(.L_x_130) ;  /* 0xfffffffc00f08947 */ /* 0x004fea000383ffff */
[----:B------:R-:W-:Y:S05]  /*78d0*/  BRA `(.L_x_131) ;  /* 0xffffffac00347947 */ /* 0x000fea000383ffff */
.L_x_41:
[----:B----4-:R-:W-:-:S07]  /*78e0*/  MOV R0, UR5 ;  /* 0x0000000500007c02 */ /* 0x010fce0008000f00 */
.L_x_132:
[----:B-1----:R1:W2:Y:S02]  /*78f0*/  SYNCS.PHASECHK.TRANS64.TRYWAIT P0, [R0+URZ], R3 ;  /* 0x00000003000075a7 */ /* 0x0022a400080011ff */
[----:B--2---:R-:W-:Y:S05]  /*7900*/  @!P0 NANOSLEEP.SYNCS 0x989680 ;  /* 0x009896800000895d */ /* 0x004fea0003900000 */
[----:B------:R-:W2:Y:S02]  /*7910*/  @!P0 SYNCS.PHASECHK.TRANS64 P0, [R0+URZ], R3 ;  /* 0x00000003000085a7 */ /* 0x000ea400080010ff */
[----:B--2---:R-:W-:Y:S05]  /*7920*/  @!P0 BRA `(.L_x_132) ;  /* 0xfffffffc00f08947 */ /* 0x004fea000383ffff */
[----:B------:R-:W-:Y:S05]  /*7930*/  BRA `(.L_x_133) ;  /* 0xffffffac00407947 */ /* 0x000fea000383ffff */
.L_x_44:
[----:B-1----:R1:W2:Y:S02]  /*7940*/  SYNCS.PHASECHK.TRANS64.TRYWAIT P0, [R0+URZ+0x110], R4 ;  /* 0x00011004000075a7 */ /* 0x0022a400080011ff */
[----:B--2---:R-:W-:Y:S05]  /*7950*/  @!P0 NANOSLEEP.SYNCS 0x989680 ;  /* 0x009896800000895d */ /* 0x004fea0003900000 */
[----:B------:R-:W2:Y:S02]  /*7960*/  @!P0 SYNCS.PHASECHK.TRANS64 P0, [R0+URZ+0x110], R4 ;  /* 0x00011004000085a7 */ /* 0x000ea400080010ff */
[----:B--2---:R-:W-:Y:S05]  /*7970*/  @!P0 BRA `(.L_x_44) ;  /* 0xfffffffc00f08947 */ /* 0x004fea000383ffff */
[----:B------:R-:W-:Y:S05]  /*7980*/  BRA `(.L_x_134) ;  /* 0xffffffac009c7947 */ /* 0x000fea000383ffff */
.L_x_45:
[----:B------:R-:W-:-:S07]  /*7990*/  MOV R0, UR5 ;  /* 0x0000000500007c02 */ /* 0x000fce0008000f00 */
.L_x_135:
[----:B-1----:R1:W2:Y:S02]  /*79a0*/  SYNCS.PHASECHK.TRANS64.TRYWAIT P0, [R0+URZ+0xc0], R5 ;  /* 0x0000c005000075a7 */ /* 0x0022a400080011ff */
[----:B--2---:R-:W-:Y:S05]  /*79b0*/  @!P0 NANOSLEEP.SYNCS 0x989680 ;  /* 0x009896800000895d */ /* 0x004fea0003900000 */
[----:B------:R-:W2:Y:S02]  /*79c0*/  @!P0 SYNCS.PHASECHK.TRANS64 P0, [R0+URZ+0xc0], R5 ;  /* 0x0000c005000085a7 */ /* 0x000ea400080010ff */
[----:B--2---:R-:W-:Y:S05]  /*79d0*/  @!P0 BRA `(.L_x_135) ;  /* 0xfffffffc00f08947 */ /* 0x004fea000383ffff */
[----:B------:R-:W-:Y:S05]  /*79e0*/  BRA `(.L_x_136) ;  /* 0xffffffac00ac7947 */ /* 0x000fea000383ffff */
.L_x_46:
[----:B-1----:R1:W2:Y:S02]  /*79f0*/  SYNCS.PHASECHK.TRANS64.TRYWAIT P1, [R0+URZ+0xb0], R4 ;  /* 0x0000b004000075a7 */ /* 0x0022a400080211ff */
[----:B--2---:R-:W-:Y:S05]  /*7a00*/  @!P1 NANOSLEEP.SYNCS 0x989680 ;  /* 0x009896800000995d */ /* 0x004fea0003900000 */
[----:B------:R-:W2:Y:S02]  /*7a10*/  @!P1 SYNCS.PHASECHK.TRANS64 P1, [R0+URZ+0xb0], R4 ;  /* 0x0000b004000095a7 */ /* 0x000ea400080210ff */
[----:B--2---:R-:W-:Y:S05]  /*7a20*/  @!P1 BRA `(.L_x_46) ;  /* 0xfffffffc00f09947 */ /* 0x004fea000383ffff */
[----:B------:R-:W-:Y:S05]  /*7a30*/  BRA `(.L_x_137) ;  /* 0xffffffac00dc7947 */ /* 0x000fea000383ffff */
.L_x_49:
[----:B------:R-:W-:-:S07]  /*7a40*/  MOV R0, UR5 ;  /* 0x0000000500007c02 */ /* 0x000fce0008000f00 */
.L_x_138:
[----:B-1----:R1:W2:Y:S02]  /*7a50*/  SYNCS.PHASECHK.TRANS64.TRYWAIT P0, [R0+URZ+0xc0], R2 ;  /* 0x0000c002000075a7 */ /* 0x0022a400080011ff */
[----:B--2---:R-:W-:Y:S05]  /*7a60*/  @!P0 NANOSLEEP.SYNCS 0x989680 ;  /* 0x009896800000895d */ /* 0x004fea0003900000 */
[----:B------:R-:W2:Y:S02]  /*7a70*/  @!P0 SYNCS.PHASECHK.TRANS64 P0, [R0+URZ+0xc0], R2 ;  /* 0x0000c002000085a7 */ /* 0x000ea400080010ff */
[----:B--2---:R-:W-:Y:S05]  /*7a80*/  @!P0 BRA `(.L_x_138) ;  /* 0xfffffffc00f08947 */ /* 0x004fea000383ffff */
[----:B------:R-:W-:Y:S05]  /*7a90*/  BRA `(.L_x_48) ;  /* 0xffffffb000307947 */ /* 0x000fea000383ffff */
.L_x_56:
[----:B-1----:R1:W2:Y:S02]  /*7aa0*/  SYNCS.PHASECHK.TRANS64.TRYWAIT P1, [R0+URZ+0xb0], R2 ;  /* 0x0000b002000075a7 */ /* 0x0022a400080211ff */
[----:B--2---:R-:W-:Y:S05]  /*7ab0*/  @!P1 NANOSLEEP.SYNCS 0x989680 ;  /* 0x009896800000995d */ /* 0x004fea0003900000 */
[----:B------:R-:W2:Y:S02]  /*7ac0*/  @!P1 SYNCS.PHASECHK.TRANS64 P1, [R0+URZ+0xb0], R2 ;  /* 0x0000b002000095a7 */ /* 0x000ea400080210ff */
[----:B--2---:R-:W-:Y:S05]  /*7ad0*/  @!P1 BRA `(.L_x_56) ;  /* 0xfffffffc00f09947 */ /* 0x004fea000383ffff */
[----:B------:R-:W-:Y:S05]  /*7ae0*/  BRA `(.L_x_139) ;  /* 0xffffffb400907947 */ /* 0x000fea000383ffff */
.L_x_57:
[----:B------:R-:W-:-:S07]  /*7af0*/  MOV R2, UR8 ;  /* 0x0000000800027c02 */ /* 0x000fce0008000f00 */
.L_x_140:
[----:B-1----:R1:W2:Y:S02]  /*7b00*/  SYNCS.PHASECHK.TRANS64.TRYWAIT P0, [R2+URZ+0xf0], R0 ;  /* 0x0000f000020075a7 */ /* 0x0022a400080011ff */
[----:B--2---:R-:W-:Y:S05]  /*7b10*/  @!P0 NANOSLEEP.SYNCS 0x989680 ;  /* 0x009896800000895d */ /* 0x004fea0003900000 */
[----:B------:R-:W2:Y:S02]  /*7b20*/  @!P0 SYNCS.PHASECHK.TRANS64 P0, [R2+URZ+0xf0], R0 ;  /* 0x0000f000020085a7 */ /* 0x000ea400080010ff */
[----:B--2---:R-:W-:Y:S05]  /*7b30*/  @!P0 BRA `(.L_x_140) ;  /* 0xfffffffc00f08947 */ /* 0x004fea000383ffff */
[----:B------:R-:W-:Y:S05]  /*7b40*/  BRA `(.L_x_141) ;  /* 0xffffffb400c87947 */ /* 0x000fea000383ffff */
.L_x_60:
[----:B------:R-:W-:Y:S07]  /*7b50*/  MOV R0, UR7 ;  /* 0x0000000700007c02 */ /* 0x000fee0008000f00 */
.L_x_142:
[----:B-1----:R1:W2:Y:S02]  /*7b60*/  SYNCS.PHASECHK.TRANS64.TRYWAIT P0, [R0+URZ], R2 ;  /* 0x00000002000075a7 */ /* 0x0022a400080011ff */
[----:B--2---:R-:W-:Y:S05]  /*7b70*/  @!P0 NANOSLEEP.SYNCS 0x989680 ;  /* 0x009896800000895d */ /* 0x004fea0003900000 */
[----:B------:R-:W2:Y:S02]  /*7b80*/  @!P0 SYNCS.PHASECHK.TRANS64 P0, [R0+URZ], R2 ;  /* 0x00000002000085a7 */ /* 0x000ea400080010ff */
[----:B--2---:R-:W-:Y:S05]  /*7b90*/  @!P0 BRA `(.L_x_142) ;  /* 0xfffffffc00f08947 */ /* 0x004fea000383ffff */
[----:B------:R-:W-:Y:S05]  /*7ba0*/  BRA `(.L_x_59) ;  /* 0xffffffb400e47947 */ /* 0x000fea000383ffff */
.L_x_63:
[----:B------:R-:W-:-:S07]  /*7bb0*/  MOV R0, UR5 ;  /* 0x0000000500007c02 */ /* 0x000fce0008000f00 */
.L_x_143:
[----:B--2---:R2:W3:Y:S02]  /*7bc0*/  SYNCS.PHASECHK.TRANS64.TRYWAIT P0, [R0+URZ], R2 ;  /* 0x00000002000075a7 */ /* 0x0044e400080011ff */
[----:B---3--:R-:W-:Y:S05]  /*7bd0*/  @!P0 NANOSLEEP.SYNCS 0x989680 ;  /* 0x009896800000895d */ /* 0x008fea0003900000 */
[----:B------:R-:W3:Y:S02]  /*7be0*/  @!P0 SYNCS.PHASECHK.TRANS64 P0, [R0+URZ], R2 ;  /* 0x00000002000085a7 */ /* 0x000ee400080010ff */
[----:B---3--:R-:W-:Y:S05]  /*7bf0*/  @!P0 BRA `(.L_x_143) ;  /* 0xfffffffc00f08947 */ /* 0x008fea000383ffff */
[----:B------:R-:W-:Y:S05]  /*7c00*/  BRA `(.L_x_144) ;  /* 0xffffffb800987947 */ /* 0x000fea000383ffff */
.L_x_64:
[----:B------:R-:W-:-:S07]  /*7c10*/  MOV R0, UR5 ;  /* 0x0000000500007c02 */ /* 0x000fce0008000f00 */
.L_x_145:
[----:B-1----:R1:W2:Y:S02]  /*7c20*/  SYNCS.PHASECHK.TRANS64.TRYWAIT P0, [R0+URZ], R3 ;  /* 0x00000003000075a7 */ /* 0x0022a400080011ff */
[----:B--2---:R-:W-:Y:S05]  /*7c30*/  @!P0 NANOSLEEP.SYNCS 0x989680 ;  /* 0x009896800000895d */ /* 0x004fea0003900000 */
[----:B------:R-:W2:Y:S02]  /*7c40*/  @!P0 SYNCS.PHASECHK.TRANS64 P0, [R0+URZ], R3 ;  /* 0x00000003000085a7 */ /* 0x000ea400080010ff */
[----:B--2---:R-:W-:Y:S05]  /*7c50*/  @!P0 BRA `(.L_x_145) ;  /* 0xfffffffc00f08947 */ /* 0x004fea000383ffff */
[----:B------:R-:W-:Y:S05]  /*7c60*/  BRA `(.L_x_146) ;  /* 0xffffffb800a47947 */ /* 0x000fea000383ffff */
.L_x_65:
[----:B------:R-:W-:-:S07]  /*7c70*/  MOV R0, UR5 ;  /* 0x0000000500007c02 */ /* 0x000fce0008000f00 */
.L_x_147:
[----:B-1----:R1:W2:Y:S02]  /*7c80*/  SYNCS.PHASECHK.TRANS64.TRYWAIT P0, [R0+URZ], R3 ;  /* 0x00000003000075a7 */ /* 0x0022a400080011ff */
[----:B--2---:R-:W-:Y:S05]  /*7c90*/  @!P0 NANOSLEEP.SYNCS 0x989680 ;  /* 0x009896800000895d */ /* 0x004fea0003900000 */
[----:B------:R-:W2:Y:S02]  /*7ca0*/  @!P0 SYNCS.PHASECHK.TRANS64 P0, [R0+URZ], R3 ;  /* 0x00000003000085a7 */ /* 0x000ea400080010ff */
[----:B--2---:R-:W-:Y:S05]  /*7cb0*/  @!P0 BRA `(.L_x_147) ;  /* 0xfffffffc00f08947 */ /* 0x004fea000383ffff */
[----:B------:R-:W-:Y:S05]  /*7cc0*/  BRA `(.L_x_148) ;  /* 0xffffffb800b07947 */ /* 0x000fea000383ffff */
.L_x_66:
[----:B-1----:R-:W-:-:S07]  /*7cd0*/  MOV R0, UR7 ;  /* 0x0000000700007c02 */ /* 0x002fce0008000f00 */
.L_x_149:
[----:B-1----:R1:W2:Y:S02]  /*7ce0*/  SYNCS.PHASECHK.TRANS64.TRYWAIT P0, [R0+URZ], R2 ;  /* 0x00000002000075a7 */ /* 0x0022a400080011ff */
[----:B--2---:R-:W-:Y:S05]  /*7cf0*/  @!P0 NANOSLEEP.SYNCS 0x989680 ;  /* 0x009896800000895d */ /* 0x004fea0003900000 */
[----:B------:R-:W2:Y:S02]  /*7d00*/  @!P0 SYNCS.PHASECHK.TRANS64 P0, [R0+URZ], R2 ;  /* 0x00000002000085a7 */ /* 0x000ea400080010ff */
[----:B--2---:R-:W-:Y:S05]  /*7d10*/  @!P0 BRA `(.L_x_149) ;  /* 0xfffffffc00f08947 */ /* 0x004fea000383ffff */
[----:B------:R-:W-:Y:S05]  /*7d20*/  BRA `(.L_x_150) ;  /* 0xffffffb800bc7947 */ /* 0x000fea000383ffff */
.L_x_71:
[----:B--2---:R2:W3:Y:S02]  /*7d30*/  SYNCS.PHASECHK.TRANS64.TRYWAIT P0, [R0+URZ+0xb0], R2 ;  /* 0x0000b002000075a7 */ /* 0x0044e400080011ff */
[----:B---3--:R-:W-:Y:S05]  /*7d40*/  @!P0 NANOSLEEP.SYNCS 0x989680 ;  /* 0x009896800000895d */ /* 0x008fea0003900000 */
[----:B------:R-:W3:Y:S02]  /*7d50*/  @!P0 SYNCS.PHASECHK.TRANS64 P0, [R0+URZ+0xb0], R2 ;  /* 0x0000b002000085a7 */ /* 0x000ee400080010ff */
[----:B---3--:R-:W-:Y:S05]  /*7d60*/  @!P0 BRA `(.L_x_71) ;  /* 0xfffffffc00f08947 */ /* 0x008fea000383ffff */
[----:B------:R-:W-:Y:S05]  /*7d70*/  BRA `(.L_x_151) ;  /* 0xffffffbc00b87947 */ /* 0x000fea000383ffff */
.L_x_74:
[----:B------:R-:W-:Y:S07]  /*7d80*/  MOV R0, UR7 ;  /* 0x0000000700007c02 */ /* 0x000fee0008000f00 */
.L_x_152:
[----:B--2---:R2:W3:Y:S02]  /*7d90*/  SYNCS.PHASECHK.TRANS64.TRYWAIT P0, [R0+URZ+0xa8], R2 ;  /* 0x0000a802000075a7 */ /* 0x0044e400080011ff */
[----:B---3--:R-:W-:Y:S05]  /*7da0*/  @!P0 NANOSLEEP.SYNCS 0x989680 ;  /* 0x009896800000895d */ /* 0x008fea0003900000 */
[----:B------:R-:W3:Y:S02]  /*7db0*/  @!P0 SYNCS.PHASECHK.TRANS64 P0, [R0+URZ+0xa8], R2 ;  /* 0x0000a802000085a7 */ /* 0x000ee400080010ff */
[----:B---3--:R-:W-:Y:S05]  /*7dc0*/  @!P0 BRA `(.L_x_152) ;  /* 0xfffffffc00f08947 */ /* 0x008fea000383ffff */
[----:B------:R-:W-:Y:S05]  /*7dd0*/  BRA `(.L_x_73) ;  /* 0xffffffc000987947 */ /* 0x000fea000383ffff */
.L_x_77:
[----:B------:R-:W-:Y:S07]  /*7de0*/  MOV R0, UR15 ;  /* 0x0000000f00007c02 */ /* 0x000fee0008000f00 */
.L_x_153:
[----:B-1----:R1:W2:Y:S02]  /*7df0*/  SYNCS.PHASECHK.TRANS64.TRYWAIT P0, [R0+URZ+0x88], R9 ;  /* 0x00008809000075a7 */ /* 0x0022a400080011ff */
[----:B--2---:R-:W-:Y:S05]  /*7e00*/  @!P0 NANOSLEEP.SYNCS 0x989680 ;  /* 0x009896800000895d */ /* 0x004fea0003900000 */
[----:B------:R-:W2:Y:S02]  /*7e10*/  @!P0 SYNCS.PHASECHK.TRANS64 P0, [R0+URZ+0x88], R9 ;  /* 0x00008809000085a7 */ /* 0x000ea400080010ff */
[----:B--2---:R-:W-:Y:S05]  /*7e20*/  @!P0 BRA `(.L_x_153) ;  /* 0xfffffffc00f08947 */ /* 0x004fea000383ffff */
[----:B------:R-:W-:Y:S05]  /*7e30*/  BRA `(.L_x_154) ;  /* 0xffffffc400107947 */ /* 0x000fea000383ffff */
.L_x_78:
[----:B------:R-:W-:Y:S07]  /*7e40*/  MOV R0, UR13 ;  /* 0x0000000d00007c02 */ /* 0x000fee0008000f00 */
.L_x_155:
[----:B-1----:R1:W2:Y:S02]  /*7e50*/  SYNCS.PHASECHK.TRANS64.TRYWAIT P0, [R0+URZ+0x88], R14 ;  /* 0x0000880e000075a7 */ /* 0x0022a400080011ff */
[----:B--2---:R-:W-:Y:S05]  /*7e60*/  @!P0 NANOSLEEP.SYNCS 0x989680 ;  /* 0x009896800000895d */ /* 0x004fea0003900000 */
[----:B------:R-:W2:Y:S02]  /*7e70*/  @!P0 SYNCS.PHASECHK.TRANS64 P0, [R0+URZ+0x88], R14 ;  /* 0x0000880e000085a7 */ /* 0x000ea400080010ff */
[----:B--2---:R-:W-:Y:S05]  /*7e80*/  @!P0 BRA `(.L_x_155) ;  /* 0xfffffffc00f08947 */ /* 0x004fea000383ffff */
[----:B------:R-:W-:Y:S05]  /*7e90*/  BRA `(.L_x_156) ;  /* 0xffffffc400b07947 */ /* 0x000fea000383ffff */
.L_x_80:
[----:B------:R-:W-:-:S07]  /*7ea0*/  MOV R0, UR4 ;  /* 0x0000000400007c02 */ /* 0x000fce0008000f00 */
.L_x_157:
[----:B-1----:R1:W3:Y:S02]  /*7eb0*/  SYNCS.PHASECHK.TRANS64.TRYWAIT P0, [R0+URZ], R2 ;  /* 0x00000002000075a7 */ /* 0x0022e400080011ff */
[----:B---3--:R-:W-:Y:S05]  /*7ec0*/  @!P0 NANOSLEEP.SYNCS 0x989680 ;  /* 0x009896800000895d */ /* 0x008fea0003900000 */
[----:B------:R-:W3:Y:S02]  /*7ed0*/  @!P0 SYNCS.PHASECHK.TRANS64 P0, [R0+URZ], R2 ;  /* 0x00000002000085a7 */ /* 0x000ee400080010ff */
[----:B---3--:R-:W-:Y:S05]  /*7ee0*/  @!P0 BRA `(.L_x_157) ;  /* 0xfffffffc00f08947 */ /* 0x008fea000383ffff */
[----:B------:R-:W-:Y:S05]  /*7ef0*/  BRA `(.L_x_158) ;  /* 0xffffffc8003c7947 */ /* 0x000fea000383ffff */
.L_x_81:
[----:B------:R-:W-:-:S07]  /*7f00*/  MOV R0, UR4 ;  /* 0x0000000400007c02 */ /* 0x000fce0008000f00 */
.L_x_159:
[----:B-1----:R1:W3:Y:S02]  /*7f10*/  SYNCS.PHASECHK.TRANS64.TRYWAIT P0, [R0+URZ], R2 ;  /* 0x00000002000075a7 */ /* 0x0022e400080011ff */
[----:B---3--:R-:W-:Y:S05]  /*7f20*/  @!P0 NANOSLEEP.SYNCS 0x989680 ;  /* 0x009896800000895d */ /* 0x008fea0003900000 */
[----:B------:R-:W3:Y:S02]  /*7f30*/  @!P0 SYNCS.PHASECHK.TRANS64 P0, [R0+URZ], R2 ;  /* 0x00000002000085a7 */ /* 0x000ee400080010ff */
[----:B---3--:R-:W-:Y:S05]  /*7f40*/  @!P0 BRA `(.L_x_159) ;  /* 0xfffffffc00f08947 */ /* 0x008fea000383ffff */
[----:B------:R-:W-:Y:S05]  /*7f50*/  BRA `(.L_x_160) ;  /* 0xffffffc800487947 */ /* 0x000fea000383ffff */
.L_x_83:
[----:B--2---:R2:W4:Y:S02]  /*7f60*/  SYNCS.PHASECHK.TRANS64.TRYWAIT P0, [R0+URZ+0xb0], R2 ;  /* 0x0000b002000075a7 */ /* 0x00452400080011ff */
[----:B----4-:R-:W-:Y:S05]  /*7f70*/  @!P0 NANOSLEEP.SYNCS 0x989680 ;  /* 0x009896800000895d */ /* 0x010fea0003900000 */
[----:B------:R-:W4:Y:S02]  /*7f80*/  @!P0 SYNCS.PHASECHK.TRANS64 P0, [R0+URZ+0xb0], R2 ;  /* 0x0000b002000085a7 */ /* 0x000f2400080010ff */
[----:B----4-:R-:W-:Y:S05]  /*7f90*/  @!P0 BRA `(.L_x_83) ;  /* 0xfffffffc00f08947 */ /* 0x010fea000383ffff */
[----:B------:R-:W-:Y:S05]  /*7fa0*/  BRA `(.L_x_161) ;  /* 0xffffffcc002c7947 */ /* 0x000fea000383ffff */
.L_x_93:
[----:B-1----:R1:W3:Y:S02]  /*7fb0*/  SYNCS.PHASECHK.TRANS64.TRYWAIT P1, [R0+URZ+0x70], R3 ;  /* 0x00007003000075a7 */ /* 0x0022e400080211ff */
[----:B---3--:R-:W-:Y:S05]  /*7fc0*/  @!P1 NANOSLEEP.SYNCS 0x989680 ;  /* 0x009896800000995d */ /* 0x008fea0003900000 */
[----:B------:R-:W3:Y:S02]  /*7fd0*/  @!P1 SYNCS.PHASECHK.TRANS64 P1, [R0+URZ+0x70], R3 ;  /* 0x00007003000095a7 */ /* 0x000ee400080210ff */
[----:B---3--:R-:W-:Y:S05]  /*7fe0*/  @!P1 BRA `(.L_x_93) ;  /* 0xfffffffc00f09947 */ /* 0x008fea000383ffff */
[----:B------:R-:W-:Y:S05]  /*7ff0*/  BRA `(.L_x_92) ;  /* 0xffffffd8005c7947 */ /* 0x000fea000383ffff */
.L_x_95:
[----:B-1----:R1:W4:Y:S02]  /*8000*/  SYNCS.PHASECHK.TRANS64.TRYWAIT P0, [R73+URZ+0xd0], R2 ;  /* 0x0000d002490075a7 */ /* 0x00232400080011ff */
[----:B----4-:R-:W-:Y:S05]  /*8010*/  @!P0 NANOSLEEP.SYNCS 0x989680 ;  /* 0x009896800000895d */ /* 0x010fea0003900000 */
[----:B------:R-:W4:Y:S02]  /*8020*/  @!P0 SYNCS.PHASECHK.TRANS64 P0, [R73+URZ+0xd0], R2 ;  /* 0x0000d002490085a7 */ /* 0x000f2400080010ff */
[----:B----4-:R-:W-:Y:S05]  /*8030*/  @!P0 BRA `(.L_x_95) ;  /* 0xfffffffc00f08947 */ /* 0x010fea000383ffff */
[----:B------:R-:W-:Y:S05]  /*8040*/  BRA `(.L_x_94) ;  /* 0xffffffd800947947 */ /* 0x000fea000383ffff */
.L_x_106:
[----:B--2---:R2:W4:Y:S02]  /*8050*/  SYNCS.PHASECHK.TRANS64.TRYWAIT P0, [R2+URZ+0x70], R107 ;  /* 0x0000706b020075a7 */ /* 0x00452400080011ff */
[----:B----4-:R-:W-:Y:S05]  /*8060*/  @!P0 NANOSLEEP.SYNCS 0x989680 ;  /* 0x009896800000895d */ /* 0x010fea0003900000 */
[----:B------:R-:W4:Y:S02]  /*8070*/  @!P0 SYNCS.PHASECHK.TRANS64 P0, [R2+URZ+0x70], R107 ;  /* 0x0000706b020085a7 */ /* 0x000f2400080010ff */
[----:B----4-:R-:W-:Y:S05]  /*8080*/  @!P0 BRA `(.L_x_106) ;  /* 0xfffffffc00f08947 */ /* 0x010fea000383ffff */
[----:B------:R-:W-:Y:S05]  /*8090*/  BRA `(.L_x_105) ;  /* 0xffffffe4007c7947 */ /* 0x000fea000383ffff */
        .weak           $__internal_0_$__cuda_sm10x_tcgen05_guardrail_trap_col_being_dealloced_not_returned_by_alloc
        .type           $__internal_0_$__cuda_sm10x_tcgen05_guardrail_trap_col_being_dealloced_not_returned_by_alloc,@function
        .size           $__internal_0_$__cuda_sm10x_tcgen05_guardrail_trap_col_being_dealloced_not_returned_by_alloc,($__internal_1_$__cuda_sm10x_tcgen05_guardrail_trap_phase_invalid_during_alloc - $__internal_0_$__cuda_sm10x_tcgen05_guardrail_trap_col_being_dealloced_not_returned_by_alloc)
$__internal_0_$__cuda_sm10x_tcgen05_guardrail_trap_col_being_dealloced_not_returned_by_alloc:
[----:B------:R-:W-:Y:S05]  /*80a0*/  BPT.TRAP 0x1 ;  /* 0x000000040000795c */ /* 0x000fea0000300000 */
[----:B------:R-:W-:-:S04]  /*80b0*/  HFMA2 R3, -RZ, RZ, 0, 0 ;  /* 0x00000000ff037431 */ /* 0x000fc800000001ff */
[----:B------:R-:W-:Y:S05]  /*80c0*/  RET.REL.NODEC R2 `(_ZN7cutlass13device_kernelINS_4gemm6kernel13GemmUniversalIN4cute5tupleIJiiiiEEENS1_10collective13CollectiveMmaINS1_35MainloopSm100TmaUmmaWarpSpecializedILi7ELi2ELi4ENS5_IJNS4_1CILi1EEESB_SB_EEEEENS5_IJNSA_ILi128EEENSA_ILi64EEENSA_ILi32EEEEEENS_6half_tENS5_IJlSB_lEEESI_SJ_NS4_8TiledMMAINS4_8MMA_AtomIJNS4_20SM100_MMA_F16BF16_SSISI_SI_fLi128ELi64ELNS4_4UMMA5MajorE0ELSO_0ELNSN_7ScaleInE0ELSP_0EEEEEENS4_6LayoutISC_NS5_IJNSA_ILi0EEEST_ST_EEEEENS5_IJNS4_10UnderscoreESW_SW_EEEEENS4_13SM90_TMA_LOADENS4_14ComposedLayoutINS4_7SwizzleILi2ELi4ELi3EEENS4_18smem_ptr_flag_bitsILi16EEENSS_INS5_IJNSA_ILi8EEESG_EEENS5_IJSG_SB_EEEEEEEvNS4_8identityESZ_S19_vS1A_EENS_8epilogue10collective18CollectiveEpilogueINS1C_23Sm100TmaWarpSpecializedILi3ELi2ELi32ELb1ELb0EEEJSH_NS5_IJNSS_ISE_SB_EENSS_ISG_SB_EEEEESI_SJ_SI_SJ_NS1C_6fusion15FusionCallbacksIS1G_NS1K_17LinearCombinationISI_fSI_fLNS_15FloatRoundStyleE2EEESH_S1J_JEEENS4_5SM1004TMEM4LOAD26SM100_TMEM_LOAD_32dp32b32xESZ_S19_NS4_39AutoVectorizingCopyWithAssumedAlignmentILi128EEENS4_14SM90_TMA_STOREES19_S1V_S1V_EEEvvEEEEvNT_6ParamsE) ;  /* 0xffffff7c02cc7950 */ /* 0x000fea0003c3ffff */
        .weak           $__internal_1_$__cuda_sm10x_tcgen05_guardrail_trap_phase_invalid_during_alloc
        .type           $__internal_1_$__cuda_sm10x_tcgen05_guardrail_trap_phase_invalid_during_alloc,@function
        .size           $__internal_1_$__cuda_sm10x_tcgen05_guardrail_trap_phase_invalid_during_alloc,($__internal_2_$__cuda_sm10x_tcgen05_guardrail_trap_unallocated_columns_being_dealloced - $__internal_1_$__cuda_sm10x_tcgen05_guardrail_trap_phase_invalid_during_alloc)
$__internal_1_$__cuda_sm10x_tcgen05_guardrail_trap_phase_invalid_during_alloc:
[----:B------:R-:W-:Y:S05]  /*80d0*/  BPT.TRAP 0x1 ;  /* 0x000000040000795c */ /* 0x000fea0000300000 */
[----:B------:R-:W-:-:S04]  /*80e0*/  MOV R3, 0x0 ;  /* 0x0000000000037802 */ /* 0x000fc80000000f00 */
[----:B------:R-:W-:Y:S05]  /*80f0*/  RET.REL.NODEC R2 `(_ZN7cutlass13device_kernelINS_4gemm6kernel13GemmUniversalIN4cute5tupleIJiiiiEEENS1_10collective13CollectiveMmaINS1_35MainloopSm100TmaUmmaWarpSpecializedILi7ELi2ELi4ENS5_IJNS4_1CILi1EEESB_SB_EEEEENS5_IJNSA_ILi128EEENSA_ILi64EEENSA_ILi32EEEEEENS_6half_tENS5_IJlSB_lEEESI_SJ_NS4_8TiledMMAINS4_8MMA_AtomIJNS4_20SM100_MMA_F16BF16_SSISI_SI_fLi128ELi64ELNS4_4UMMA5MajorE0ELSO_0ELNSN_7ScaleInE0ELSP_0EEEEEENS4_6LayoutISC_NS5_IJNSA_ILi0EEEST_ST_EEEEENS5_IJNS4_10UnderscoreESW_SW_EEEEENS4_13SM90_TMA_LOADENS4_14ComposedLayoutINS4_7SwizzleILi2ELi4ELi3EEENS4_18smem_ptr_flag_bitsILi16EEENSS_INS5_IJNSA_ILi8EEESG_EEENS5_IJSG_SB_EEEEEEEvNS4_8identityESZ_S19_vS1A_EENS_8epilogue10collective18CollectiveEpilogueINS1C_23Sm100TmaWarpSpecializedILi3ELi2ELi32ELb1ELb0EEEJSH_NS5_IJNSS_ISE_SB_EENSS_ISG_SB_EEEEESI_SJ_SI_SJ_NS1C_6fusion15FusionCallbacksIS1G_NS1K_17LinearCombinationISI_fSI_fLNS_15FloatRoundStyleE2EEESH_S1J_JEEENS4_5SM1004TMEM4LOAD26SM100_TMEM_LOAD_32dp32b32xESZ_S19_NS4_39AutoVectorizingCopyWithAssumedAlignmentILi128EEENS4_14SM90_TMA_STOREES19_S1V_S1V_EEEvvEEEEvNT_6ParamsE) ;  /* 0xffffff7c02c07950 */ /* 0x000fea0003c3ffff */
        .weak           $__internal_2_$__cuda_sm10x_tcgen05_guardrail_trap_unallocated_columns_being_dealloced
        .type           $__internal_2_$__cuda_sm10x_tcgen05_guardrail_trap_unallocated_columns_being_dealloced,@function
        .size           $__internal_2_$__cuda_sm10x_tcgen05_guardrail_trap_unallocated_columns_being_dealloced,(.L_x_163 - $__internal_2_$__cuda_sm10x_tcgen05_guardrail_trap_unallocated_columns_being_dealloced)
$__internal_2_$__cuda_sm10x_tcgen05_guardrail_trap_unallocated_columns_being_dealloced:
[----:B------:R-:W-:Y:S05]  /*8100*/  BPT.TRAP 0x1 ;  /* 0x000000040000795c */ /* 0x000fea0000300000 */
[----:B------:R-:W-:-:S04]  /*8110*/  HFMA2 R3, -RZ, RZ, 0, 0 ;  /* 0x00000000ff037431 */ /* 0x000fc800000001ff */
[----:B------:R-:W-:Y:S05]  /*8120*/  RET.REL.NODEC R2 `(_ZN7cutlass13device_kernelINS_4gemm6kernel13GemmUniversalIN4cute5tupleIJiiiiEEENS1_10collective13CollectiveMmaINS1_35MainloopSm100TmaUmmaWarpSpecializedILi7ELi2ELi4ENS5_IJNS4_1CILi1EEESB_SB_EEEEENS5_IJNSA_ILi128EEENSA_ILi64EEENSA_ILi32EEEEEENS_6half_tENS5_IJlSB_lEEESI_SJ_NS4_8TiledMMAINS4_8MMA_AtomIJNS4_20SM100_MMA_F16BF16_SSISI_SI_fLi128ELi64ELNS4_4UMMA5MajorE0ELSO_0ELNSN_7ScaleInE0ELSP_0EEEEEENS4_6LayoutISC_NS5_IJNSA_ILi0EEEST_ST_EEEEENS5_IJNS4_10UnderscoreESW_SW_EEEEENS4_13SM90_TMA_LOADENS4_14ComposedLayoutINS4_7SwizzleILi2ELi4ELi3EEENS4_18smem_ptr_flag_bitsILi16EEENSS_INS5_IJNSA_ILi8EEESG_EEENS5_IJSG_SB_EEEEEEEvNS4_8identityESZ_S19_vS1A_EENS_8epilogue10collective18CollectiveEpilogueINS1C_23Sm100TmaWarpSpecializedILi3ELi2ELi32ELb1ELb0EEEJSH_NS5_IJNSS_ISE_SB_EENSS_ISG_SB_EEEEESI_SJ_SI_SJ_NS1C_6fusion15FusionCallbacksIS1G_NS1K_17LinearCombinationISI_fSI_fLNS_15FloatRoundStyleE2EEESH_S1J_JEEENS4_5SM1004TMEM4LOAD26SM100_TMEM_LOAD_32dp32b32xESZ_S19_NS4_39AutoVectorizingCopyWithAssumedAlignmentILi128EEENS4_14SM90_TMA_STOREES19_S1V_S1V_EEEvvEEEEvNT_6ParamsE) ;  /* 0xffffff7c02b47950 */ /* 0x000fea0003c3ffff */
.L_x_162:
[----:B------:R-:W-:-:S00]  /*8130*/  BRA `(.L_x_162) ;  /* 0xfffffffc00fc7947 */ /* 0x000fc0000383ffff */
[----:B------:R-:W-:-:S00]  /*8140*/  NOP ;  /* 0x0000000000007918 */ /* 0x000fc00000000000 */
        /* <DEDUP_REMOVED lines=11> */
.L_x_163:


//--------------------- .nv.global.init           --------------------------
	.section	.nv.global.init,"aw",@progbits
.nv.global.init:
	.type		$str$27,@object
	.size		$str$27,($str$28 - $str$27)
$str$27:
        /*0000*/ 	.byte	0x28, 0x61, 0x64, 0x64, 0x72, 0x65, 0x73, 0x73, 0x20, 0x26, 0x20, 0x6d, 0x61, 0x73, 0x6b, 0x29
        /*0010*/ 	.byte	0x20, 0x3d, 0x3d, 0x20, 0x30, 0x00
	.type		$str$28,@object
	.size		$str$28,($str$26 - $str$28)
$str$28:
        /*0016*/ 	.byte	0x2f, 0x74, 0x6d, 0x70, 0x2f, 0x63, 0x75, 0x74, 0x6c, 0x61, 0x73, 0x73, 0x5f, 0x73, 0x77, 0x65
        /*0026*/ 	.byte	0x65, 0x70, 0x5f, 0x73, 0x72, 0x63, 0x2f, 0x69, 0x6e, 0x63, 0x6c, 0x75, 0x64, 0x65, 0x2f, 0x63
        /*0036*/ 	.byte	0x75, 0x74, 0x65, 0x2f, 0x70, 0x6f, 0x69, 0x6e, 0x74, 0x65, 0x72, 0x5f, 0x66, 0x6c, 0x61, 0x67
        /*0046*/ 	.byte	0x67, 0x65, 0x64, 0x2e, 0x68, 0x70, 0x70, 0x00
	.type		$str$26,@object
	.size		$str$26,($str$25 - $str$26)
$str$26:
        /*004e*/ 	.byte	0x2f, 0x74, 0x6d, 0x70, 0x2f, 0x63, 0x75, 0x74, 0x6c, 0x61, 0x73, 0x73, 0x5f, 0x73, 0x77, 0x65
        /*005e*/ 	.byte	0x65, 0x70, 0x5f, 0x73, 0x72, 0x63, 0x2f, 0x69, 0x6e, 0x63, 0x6c, 0x75, 0x64, 0x65, 0x2f, 0x63
        /*006e*/ 	.byte	0x75, 0x74, 0x65, 0x2f, 0x61, 0x74, 0x6f, 0x6d, 0x2f, 0x63, 0x6f, 0x70, 0x79, 0x5f, 0x74, 0x72
        /*007e*/ 	.byte	0x61, 0x69, 0x74, 0x73, 0x5f, 0x73, 0x6d, 0x31, 0x30, 0x30, 0x2e, 0x68, 0x70, 0x70, 0x00
	.type		$str$25,@object
	.size		$str$25,(__unnamed_1 - $str$25)
$str$25:
        /*008d*/ 	.byte	0x28, 0x28, 0x75, 0x69, 0x6e, 0x74, 0x33, 0x32, 0x5f, 0x74, 0x28, 0x74, 0x68, 0x72, 0x65, 0x61
        /*009d*/ 	.byte	0x64, 0x49, 0x64, 0x78, 0x2e, 0x78, 0x29, 0x20, 0x2f, 0x20, 0x33, 0x32, 0x29, 0x20, 0x25, 0x20
        /*00ad*/ 	.byte	0x34, 0x29, 0x20, 0x3d, 0x3d, 0x20, 0x28, 0x28, 0x28, 0x74, 0x6d, 0x65, 0x6d, 0x5f, 0x61, 0x64
        /*00bd*/ 	.byte	0x64, 0x72, 0x20, 0x3e, 0x3e, 0x20, 0x31, 0x36, 0x29, 0x20, 0x2f, 0x20, 0x33, 0x32, 0x29, 0x20
        /*00cd*/ 	.byte	0x25, 0x20, 0x34, 0x29, 0x00
	.type		__unnamed_1,@object
	.size		__unnamed_1,(__unnamed_2 - __unnamed_1)
__unnamed_1:
        /*00d2*/ 	.byte	0x61, 0x75, 0x74, 0x6f, 0x20, 0x63, 0x75, 0x74, 0x65, 0x3a, 0x3a, 0x61, 0x73, 0x5f, 0x70, 0x6f
        /* <DEDUP_REMOVED lines=24> */
        /*0262*/ 	.byte	0x3e, 0x3e, 0x3e, 0x3e, 0x5d, 0x00
	.type		__unnamed_2,@object
	.size		__unnamed_2,(.L_2 - __unnamed_2)
__unnamed_2:
        /* <DEDUP_REMOVED lines=42> */
        /*0508*/ 	.byte	0x3e, 0x3e, 0x5d, 0x00
.L_2:


//--------------------- .nv.shared._ZN7cutlass13device_kernelINS_4gemm6kernel13GemmUniversalIN4cute5tupleIJiiiiEEENS1_10collective13CollectiveMmaINS1_35MainloopSm100TmaUmmaWarpSpecializedILi7ELi2ELi4ENS5_IJNS4_1CILi1EEESB_SB_EEEEENS5_IJNSA_ILi128EEENSA_ILi64EEENSA_ILi32EEEEEENS_6half_tENS5_IJlSB_lEEESI_SJ_NS4_8TiledMMAINS4_8MMA_AtomIJNS4_20SM100_MMA_F16BF16_SSISI_SI_fLi128ELi64ELNS4_4UMMA5MajorE0ELSO_0ELNSN_7ScaleInE0ELSP_0EEEEEENS4_6LayoutISC_NS5_IJNSA_ILi0EEEST_ST_EEEEENS5_IJNS4_10UnderscoreESW_SW_EEEEENS4_13SM90_TMA_LOADENS4_14ComposedLayoutINS4_7SwizzleILi2ELi4ELi3EEENS4_18smem_ptr_flag_bitsILi16EEENSS_INS5_IJNSA_ILi8EEESG_EEENS5_IJSG_SB_EEEEEEEvNS4_8identityESZ_S19_vS1A_EENS_8epilogue10collective18CollectiveEpilogueINS1C_23Sm100TmaWarpSpecializedILi3ELi2ELi32ELb1ELb0EEEJSH_NS5_IJNSS_ISE_SB_EENSS_ISG_SB_EEEEESI_SJ_SI_SJ_NS1C_6fusion15FusionCallbacksIS1G_NS1K_17LinearCombinationISI_fSI_fLNS_15FloatRoundStyleE2EEESH_S1J_JEEENS4_5SM1004TMEM4LOAD26SM100_TMEM_LOAD_32dp32b32xESZ_S19_NS4_39AutoVectorizingCopyWithAssumedAlignmentILi128EEENS4_14SM90_TMA_STOREES19_S1V_S1V_EEEvvEEEEvNT_6ParamsE --------------------------
	.section	.nv.shared._ZN7cutlass13device_kernelINS_4gemm6kernel13GemmUniversalIN4cute5tupleIJiiiiEEENS1_10collective13CollectiveMmaINS1_35MainloopSm100TmaUmmaWarpSpecializedILi7ELi2ELi4ENS5_IJNS4_1CILi1EEESB_SB_EEEEENS5_IJNSA_ILi128EEENSA_ILi64EEENSA_ILi32EEEEEENS_6half_tENS5_IJlSB_lEEESI_SJ_NS4_8TiledMMAINS4_8MMA_AtomIJNS4_20SM100_MMA_F16BF16_SSISI_SI_fLi128ELi64ELNS4_4UMMA5MajorE0ELSO_0ELNSN_7ScaleInE0ELSP_0EEEEEENS4_6LayoutISC_NS5_IJNSA_ILi0EEEST_ST_EEEEENS5_IJNS4_10UnderscoreESW_SW_EEEEENS4_13SM90_TMA_LOADENS4_14ComposedLayoutINS4_7SwizzleILi2ELi4ELi3EEENS4_18smem_ptr_flag_bitsILi16EEENSS_INS5_IJNSA_ILi8EEESG_EEENS5_IJSG_SB_EEEEEEEvNS4_8identityESZ_S19_vS1A_EENS_8epilogue10collective18CollectiveEpilogueINS1C_23Sm100TmaWarpSpecializedILi3ELi2ELi32ELb1ELb0EEEJSH_NS5_IJNSS_ISE_SB_EENSS_ISG_SB_EEEEESI_SJ_SI_SJ_NS1C_6fusion15FusionCallbacksIS1G_NS1K_17LinearCombinationISI_fSI_fLNS_15FloatRoundStyleE2EEESH_S1J_JEEENS4_5SM1004TMEM4LOAD26SM100_TMEM_LOAD_32dp32b32xESZ_S19_NS4_39AutoVectorizingCopyWithAssumedAlignmentILi128EEENS4_14SM90_TMA_STOREES19_S1V_S1V_EEEvvEEEEvNT_6ParamsE,"aw",@nobits
	.sectionflags	@""
	.align	16
	.zero		1024


//--------------------- .nv.shared.reserved.0     --------------------------
	.section	.nv.shared.reserved.0,"aw",@nobits
	.weak		__nv_reservedSMEM_offset_0_alias
	.size		__nv_reservedSMEM_offset_0_alias, 0, 64
	.other		__nv_reservedSMEM_offset_0_alias,@"STO_CUDA_RESERVED_SHARED STV_DEFAULT"
__nv_reservedSMEM_offset_0_alias:
	.zero		0
.nv.shared.reserved.0:
	.zero		64
	.weak		__nv_reservedSMEM_tcgen05_partition
	.type		__nv_reservedSMEM_tcgen05_partition,@object
	.size		__nv_reservedSMEM_tcgen05_partition,(.L_0 - __nv_reservedSMEM_tcgen05_partition)
__nv_reservedSMEM_tcgen05_partition:
	.zero		32
.L_0:


//--------------------- .nv.global                --------------------------
	.section	.nv.global,"aw",@nobits
.nv.global:
	.type		_ZN40_INTERNAL_bdd2d624_4_k_cu_db98ae0a_239514cute1_E,@object
	.size		_ZN40_INTERNAL_bdd2d624_4_k_cu_db98ae0a_239514cute1_E,(_ZN40_INTERNAL_bdd2d624_4_k_cu_db98ae0a_239514cuda3std3__45__cpo6cbeginE - _ZN40_INTERNAL_bdd2d624_4_k_cu_db98ae0a_239514cute1_E)
_ZN40_INTERNAL_bdd2d624_4_k_cu_db98ae0a_239514cute1_E:
	.zero		1
	.type		_ZN40_INTERNAL_bdd2d624_4_k_cu_db98ae0a_239514cuda3std3__45__cpo6cbeginE,@object
	.size		_ZN40_INTERNAL_bdd2d624_4_k_cu_db98ae0a_239514cuda3std3__45__cpo6cbeginE,(_ZN40_INTERNAL_bdd2d624_4_k_cu_db98ae0a_239514cuda3std3__48in_placeE - _ZN40_INTERNAL_bdd2d624_4_k_cu_db98ae0a_239514cuda3std3__45__cpo6cbeginE)
_ZN40_INTERNAL_bdd2d624_4_k_cu_db98ae0a_239514cuda3std3__45__cpo6cbeginE:
	.zero		1
	.type		_ZN40_INTERNAL_bdd2d624_4_k_cu_db98ae0a_239514cuda3std3__48in_placeE,@object
	.size		_ZN40_INTERNAL_bdd2d624_4_k_cu_db98ae0a_239514cuda3std3__48in_placeE,(_ZN40_INTERNAL_bdd2d624_4_k_cu_db98ae0a_239514cuda3std6ranges3__45__cpo9iter_moveE - _ZN40_INTERNAL_bdd2d624_4_k_cu_db98ae0a_239514cuda3std3__48in_placeE)
_ZN40_INTERNAL_bdd2d624_4_k_cu_db98ae0a_239514cuda3std3__48in_placeE:
	.zero		1
	.type		_ZN40_INTERNAL_bdd2d624_4_k_cu_db98ae0a_239514cuda3std6ranges3__45__cpo9iter_moveE,@object
	.size		_ZN40_INTERNAL_bdd2d624_4_k_cu_db98ae0a_239514cuda3std6ranges3__45__cpo9iter_moveE,(_ZN40_INTERNAL_bdd2d624_4_k_cu_db98ae0a_239514cuda3std3__45__cpo5beginE - _ZN40_INTERNAL_bdd2d624_4_k_cu_db98ae0a_239514cuda3std6ranges3__45__cpo9iter_moveE)
_ZN40_INTERNAL_bdd2d624_4_k_cu_db98ae0a_239514cuda3std6ranges3__45__cpo9iter_moveE:
	.zero		1
	.type		_ZN40_INTERNAL_bdd2d624_4_k_cu_db98ae0a_239514cuda3std3__45__cpo5beginE,@object
	.size		_ZN40_INTERNAL_bdd2d624_4_k_cu_db98ae0a_239514cuda3std3__45__cpo5beginE,(_ZN40_INTERNAL_bdd2d624_4_k_cu_db98ae0a_239514cuda3std3__442_GLOBAL__N__bdd2d624_4_k_cu_db98ae0a_239516ignoreE - _ZN40_INTERNAL_bdd2d624_4_k_cu_db98ae0a_239514cuda3std3__45__cpo5beginE)
_ZN40_INTERNAL_bdd2d624_4_k_cu_db98ae0a_239514cuda3std3__45__cpo5beginE:
	.zero		1
	.type		_ZN40_INTERNAL_bdd2d624_4_k_cu_db98ae0a_239514cuda3std3__442_GLOBAL__N__bdd2d624_4_k_cu_db98ae0a_239516ignoreE,@object
	.size		_ZN40_INTERNAL_bdd2d624_4_k_cu_db98ae0a_239514cuda3std3__442_GLOBAL__N__bdd2d624_4_k_cu_db98ae0a_239516ignoreE,(_ZN40_INTERNAL_bdd2d624_4_k_cu_db98ae0a_239514cute7productE - _ZN40_INTERNAL_bdd2d624_4_k_cu_db98ae0a_239514cuda3std3__442_GLOBAL__N__bdd2d624_4_k_cu_db98ae0a_239516ignoreE)
_ZN40_INTERNAL_bdd2d624_4_k_cu_db98ae0a_239514cuda3std3__442_GLOBAL__N__bdd2d624_4_k_cu_db98ae0a_239516ignoreE:
	.zero		1
	.type		_ZN40_INTERNAL_bdd2d624_4_k_cu_db98ae0a_239514cute7productE,@object
	.size		_ZN40_INTERNAL_bdd2d624_4_k_cu_db98ae0a_239514cute7productE,(_ZN40_INTERNAL_bdd2d624_4_k_cu_db98ae0a_239514cuda3std3__45__cpo3endE - _ZN40_INTERNAL_bdd2d624_4_k_cu_db98ae0a_239514cute7productE)
_ZN40_INTERNAL_bdd2d624_4_k_cu_db98ae0a_239514cute7productE:
	.zero		1
	.type		_ZN40_INTERNAL_bdd2d624_4_k_cu_db98ae0a_239514cuda3std3__45__cpo3endE,@object
	.size		_ZN40_INTERNAL_bdd2d624_4_k_cu_db98ae0a_239514cuda3std3__45__cpo3endE,(_ZN40_INTERNAL_bdd2d624_4_k_cu_db98ae0a_239514cuda3std3__419piecewise_constructE - _ZN40_INTERNAL_bdd2d624_4_k_cu_db98ae0a_239514cuda3std3__45__cpo3endE)
_ZN40_INTERNAL_bdd2d624_4_k_cu_db98ae0a_239514cuda3std3__45__cpo3endE:
	.zero		1
	.type		_ZN40_INTERNAL_bdd2d624_4_k_cu_db98ae0a_239514cuda3std3__419piecewise_constructE,@object
	.size		_ZN40_INTERNAL_bdd2d624_4_k_cu_db98ae0a_239514cuda3std3__419piecewise_constructE,(_ZN40_INTERNAL_bdd2d624_4_k_cu_db98ae0a_239514cuda3std3__45__cpo4cendE - _ZN40_INTERNAL_bdd2d624_4_k_cu_db98ae0a_239514cuda3std3__419piecewise_constructE)
_ZN40_INTERNAL_bdd2d624_4_k_cu_db98ae0a_239514cuda3std3__419piecewise_constructE:
	.zero		1
	.type		_ZN40_INTERNAL_bdd2d624_4_k_cu_db98ae0a_239514cuda3std3__45__cpo4cendE,@object
	.size		_ZN40_INTERNAL_bdd2d624_4_k_cu_db98ae0a_239514cuda3std3__45__cpo4cendE,(_ZN40_INTERNAL_bdd2d624_4_k_cu_db98ae0a_239514cuda3std6ranges3__45__cpo4swapE - _ZN40_INTERNAL_bdd2d624_4_k_cu_db98ae0a_239514cuda3std3__45__cpo4cendE)
_ZN40_INTERNAL_bdd2d624_4_k_cu_db98ae0a_239514cuda3std3__45__cpo4cendE:
	.zero		1
	.type		_ZN40_INTERNAL_bdd2d624_4_k_cu_db98ae0a_239514cuda3std6ranges3__45__cpo4swapE,@object
	.size		_ZN40_INTERNAL_bdd2d624_4_k_cu_db98ae0a_239514cuda3std6ranges3__45__cpo4swapE,(.L_10 - _ZN40_INTERNAL_bdd2d624_4_k_cu_db98ae0a_239514cuda3std6ranges3__45__cpo4swapE)
_ZN40_INTERNAL_bdd2d624_4_k_cu_db98ae0a_239514cuda3std6ranges3__45__cpo4swapE:
	.zero		1
.L_10:


//--------------------- .nv.constant0._ZN7cutlass13device_kernelINS_4gemm6kernel13GemmUniversalIN4cute5tupleIJiiiiEEENS1_10collective13CollectiveMmaINS1_35MainloopSm100TmaUmmaWarpSpecializedILi7ELi2ELi4ENS5_IJNS4_1CILi1EEESB_SB_EEEEENS5_IJNSA_ILi128EEENSA_ILi64EEENSA_ILi32EEEEEENS_6half_tENS5_IJlSB_lEEESI_SJ_NS4_8TiledMMAINS4_8MMA_AtomIJNS4_20SM100_MMA_F16BF16_SSISI_SI_fLi128ELi64ELNS4_4UMMA5MajorE0ELSO_0ELNSN_7ScaleInE0ELSP_0EEEEEENS4_6LayoutISC_NS5_IJNSA_ILi0EEEST_ST_EEEEENS5_IJNS4_10UnderscoreESW_SW_EEEEENS4_13SM90_TMA_LOADENS4_14ComposedLayoutINS4_7SwizzleILi2ELi4ELi3EEENS4_18smem_ptr_flag_bitsILi16EEENSS_INS5_IJNSA_ILi8EEESG_EEENS5_IJSG_SB_EEEEEEEvNS4_8identityESZ_S19_vS1A_EENS_8epilogue10collective18CollectiveEpilogueINS1C_23Sm100TmaWarpSpecializedILi3ELi2ELi32ELb1ELb0EEEJSH_NS5_IJNSS_ISE_SB_EENSS_ISG_SB_EEEEESI_SJ_SI_SJ_NS1C_6fusion15FusionCallbacksIS1G_NS1K_17LinearCombinationISI_fSI_fLNS_15FloatRoundStyleE2EEESH_S1J_JEEENS4_5SM1004TMEM4LOAD26SM100_TMEM_LOAD_32dp32b32xESZ_S19_NS4_39AutoVectorizingCopyWithAssumedAlignmentILi128EEENS4_14SM90_TMA_STOREES19_S1V_S1V_EEEvvEEEEvNT_6ParamsE --------------------------
	.section	.nv.constant0._ZN7cutlass13device_kernelINS_4gemm6kernel13GemmUniversalIN4cute5tupleIJiiiiEEENS1_10collective13CollectiveMmaINS1_35MainloopSm100TmaUmmaWarpSpecializedILi7ELi2ELi4ENS5_IJNS4_1CILi1EEESB_SB_EEEEENS5_IJNSA_ILi128EEENSA_ILi64EEENSA_ILi32EEEEEENS_6half_tENS5_IJlSB_lEEESI_SJ_NS4_8TiledMMAINS4_8MMA_AtomIJNS4_20SM100_MMA_F16BF16_SSISI_SI_fLi128ELi64ELNS4_4UMMA5MajorE0ELSO_0ELNSN_7ScaleInE0ELSP_0EEEEEENS4_6LayoutISC_NS5_IJNSA_ILi0EEEST_ST_EEEEENS5_IJNS4_10UnderscoreESW_SW_EEEEENS4_13SM90_TMA_LOADENS4_14ComposedLayoutINS4_7SwizzleILi2ELi4ELi3EEENS4_18smem_ptr_flag_bitsILi16EEENSS_INS5_IJNSA_ILi8EEESG_EEENS5_IJSG_SB_EEEEEEEvNS4_8identityESZ_S19_vS1A_EENS_8epilogue10collective18CollectiveEpilogueINS1C_23Sm100TmaWarpSpecializedILi3ELi2ELi32ELb1ELb0EEEJSH_NS5_IJNSS_ISE_SB_EENSS_ISG_SB_EEEEESI_SJ_SI_SJ_NS1C_6fusion15FusionCallbacksIS1G_NS1K_17LinearCombinationISI_fSI_fLNS_15FloatRoundStyleE2EEESH_S1J_JEEENS4_5SM1004TMEM4LOAD26SM100_TMEM_LOAD_32dp32b32xESZ_S19_NS4_39AutoVectorizingCopyWithAssumedAlignmentILi128EEENS4_14SM90_TMA_STOREES19_S1V_S1V_EEEvvEEEEvNT_6ParamsE,"a",@progbits
	.sectionflags	@""
	.align	4
.nv.constant0._ZN7cutlass13device_kernelINS_4gemm6kernel13GemmUniversalIN4cute5tupleIJiiiiEEENS1_10collective13CollectiveMmaINS1_35MainloopSm100TmaUmmaWarpSpecializedILi7ELi2ELi4ENS5_IJNS4_1CILi1EEESB_SB_EEEEENS5_IJNSA_ILi128EEENSA_ILi64EEENSA_ILi32EEEEEENS_6half_tENS5_IJlSB_lEEESI_SJ_NS4_8TiledMMAINS4_8MMA_AtomIJNS4_20SM100_MMA_F16BF16_SSISI_SI_fLi128ELi64ELNS4_4UMMA5MajorE0ELSO_0ELNSN_7ScaleInE0ELSP_0EEEEEENS4_6LayoutISC_NS5_IJNSA_ILi0EEEST_ST_EEEEENS5_IJNS4_10UnderscoreESW_SW_EEEEENS4_13SM90_TMA_LOADENS4_14ComposedLayoutINS4_7SwizzleILi2ELi4ELi3EEENS4_18smem_ptr_flag_bitsILi16EEENSS_INS5_IJNSA_ILi8EEESG_EEENS5_IJSG_SB_EEEEEEEvNS4_8identityESZ_S19_vS1A_EENS_8epilogue10collective18CollectiveEpilogueINS1C_23Sm100TmaWarpSpecializedILi3ELi2ELi32ELb1ELb0EEEJSH_NS5_IJNSS_ISE_SB_EENSS_ISG_SB_EEEEESI_SJ_SI_SJ_NS1C_6fusion15FusionCallbacksIS1G_NS1K_17LinearCombinationISI_fSI_fLNS_15FloatRoundStyleE2EEESH_S1J_JEEENS4_5SM1004TMEM4LOAD26SM100_TMEM_LOAD_32dp32b32xESZ_S19_NS4_39AutoVectorizingCopyWithAssumedAlignmentILi128EEENS4_14SM90_TMA_STOREES19_S1V_S1V_EEEvvEEEEvNT_6ParamsE:
	.zero		2944


//--------------------- SYMBOLS --------------------------

	.type		.nv.reservedSmem.offset0,@object
	.size		.nv.reservedSmem.offset0,0x4
	.type		.nv.reservedSmem.cap,@object
	.size		.nv.reservedSmem.cap,0x4
	.type		__assertfail,@function
